//
// Generated by NVIDIA NVVM Compiler
//
// Compiler Build ID: CL-36424714
// Cuda compilation tools, release 13.0, V13.0.88
// Based on NVVM 20.0.0
//

.version 9.0
.target sm_100
.address_size 64

	// .globl	_Z6sm_rowPKfPfii
.extern .shared .align 16 .b8 sm[];

.visible .entry _Z6sm_rowPKfPfii(
	.param .u64 .ptr .align 1 _Z6sm_rowPKfPfii_param_0,
	.param .u64 .ptr .align 1 _Z6sm_rowPKfPfii_param_1,
	.param .u32 _Z6sm_rowPKfPfii_param_2,
	.param .u32 _Z6sm_rowPKfPfii_param_3
)
{
	.reg .pred 	%p<27>;
	.reg .b32 	%r<107>;
	.reg .b32 	%f<126>;
	.reg .b64 	%rd<85>;

	ld.param.u64 	%rd16, [_Z6sm_rowPKfPfii_param_0];
	ld.param.u64 	%rd17, [_Z6sm_rowPKfPfii_param_1];
	ld.param.u32 	%r38, [_Z6sm_rowPKfPfii_param_2];
	ld.param.u32 	%r37, [_Z6sm_rowPKfPfii_param_3];
	cvta.to.global.u64 	%rd1, %rd16;
	cvta.to.global.u64 	%rd2, %rd17;
	mov.u32 	%r1, %ctaid.x;
	setp.ge.s32 	%p1, %r1, %r38;
	@%p1 bra 	$L__BB0_30;
	mov.u32 	%r2, %ntid.x;
	mov.u32 	%r106, %tid.x;
	cvt.u64.u32 	%rd18, %r1;
	cvt.s64.s32 	%rd19, %r37;
	mul.lo.s64 	%rd3, %rd19, %rd18;
	setp.ge.s32 	%p2, %r106, %r37;
	mov.f32 	%f120, 0fFF800000;
	@%p2 bra 	$L__BB0_7;
	add.s32 	%r39, %r106, %r2;
	max.u32 	%r40, %r37, %r39;
	setp.lt.u32 	%p3, %r39, %r37;
	selp.u32 	%r41, 1, 0, %p3;
	add.s32 	%r42, %r39, %r41;
	sub.s32 	%r43, %r40, %r42;
	div.u32 	%r44, %r43, %r2;
	add.s32 	%r4, %r44, %r41;
	and.b32  	%r45, %r4, 3;
	setp.eq.s32 	%p4, %r45, 3;
	mov.f32 	%f120, 0fFF800000;
	mov.u32 	%r96, %r106;
	@%p4 bra 	$L__BB0_5;
	cvt.u64.u32 	%rd20, %r106;
	add.s64 	%rd21, %rd3, %rd20;
	shl.b64 	%rd22, %rd21, 2;
	add.s64 	%rd82, %rd1, %rd22;
	mul.wide.u32 	%rd5, %r2, 4;
	add.s32 	%r46, %r4, 1;
	and.b32  	%r47, %r46, 3;
	neg.s32 	%r94, %r47;
	mov.f32 	%f120, 0fFF800000;
	mov.u32 	%r96, %r106;
$L__BB0_4:
	.pragma "nounroll";
	ld.global.f32 	%f22, [%rd82];
	max.f32 	%f120, %f120, %f22;
	add.s32 	%r96, %r96, %r2;
	add.s64 	%rd82, %rd82, %rd5;
	add.s32 	%r94, %r94, 1;
	setp.ne.s32 	%p5, %r94, 0;
	@%p5 bra 	$L__BB0_4;
$L__BB0_5:
	setp.lt.u32 	%p6, %r4, 3;
	@%p6 bra 	$L__BB0_7;
$L__BB0_6:
	cvt.u64.u32 	%rd23, %r96;
	add.s64 	%rd24, %rd3, %rd23;
	shl.b64 	%rd25, %rd24, 2;
	add.s64 	%rd26, %rd1, %rd25;
	ld.global.f32 	%f23, [%rd26];
	max.f32 	%f24, %f120, %f23;
	add.s32 	%r48, %r96, %r2;
	cvt.u64.u32 	%rd27, %r48;
	add.s64 	%rd28, %rd3, %rd27;
	shl.b64 	%rd29, %rd28, 2;
	add.s64 	%rd30, %rd1, %rd29;
	ld.global.f32 	%f25, [%rd30];
	max.f32 	%f26, %f24, %f25;
	add.s32 	%r49, %r48, %r2;
	cvt.u64.u32 	%rd31, %r49;
	add.s64 	%rd32, %rd3, %rd31;
	shl.b64 	%rd33, %rd32, 2;
	add.s64 	%rd34, %rd1, %rd33;
	ld.global.f32 	%f27, [%rd34];
	max.f32 	%f28, %f26, %f27;
	add.s32 	%r50, %r49, %r2;
	cvt.u64.u32 	%rd35, %r50;
	add.s64 	%rd36, %rd3, %rd35;
	shl.b64 	%rd37, %rd36, 2;
	add.s64 	%rd38, %rd1, %rd37;
	ld.global.f32 	%f29, [%rd38];
	max.f32 	%f120, %f28, %f29;
	add.s32 	%r96, %r50, %r2;
	setp.lt.s32 	%p7, %r96, %r37;
	@%p7 bra 	$L__BB0_6;
$L__BB0_7:
	shl.b32 	%r51, %r106, 2;
	mov.u32 	%r52, sm;
	add.s32 	%r13, %r52, %r51;
	st.shared.f32 	[%r13], %f120;
	bar.sync 	0;
	setp.lt.u32 	%p8, %r2, 2;
	@%p8 bra 	$L__BB0_13;
	mov.u32 	%r98, %r2;
$L__BB0_9:
	mov.u32 	%r14, %r98;
	shr.u32 	%r98, %r14, 1;
	setp.ge.u32 	%p9, %r106, %r98;
	@%p9 bra 	$L__BB0_12;
	shl.b32 	%r53, %r98, 2;
	add.s32 	%r54, %r13, %r53;
	ld.shared.f32 	%f8, [%r54];
	ld.shared.f32 	%f30, [%r13];
	setp.leu.f32 	%p10, %f8, %f30;
	@%p10 bra 	$L__BB0_12;
	st.shared.f32 	[%r13], %f8;
$L__BB0_12:
	bar.sync 	0;
	setp.gt.u32 	%p11, %r14, 3;
	@%p11 bra 	$L__BB0_9;
$L__BB0_13:
	setp.ge.s32 	%p12, %r106, %r37;
	mov.f32 	%f125, 0f00000000;
	ld.shared.f32 	%f9, [sm];
	@%p12 bra 	$L__BB0_19;
	add.s32 	%r55, %r106, %r2;
	max.s32 	%r56, %r37, %r55;
	setp.lt.s32 	%p13, %r55, %r37;
	selp.u32 	%r57, 1, 0, %p13;
	add.s32 	%r58, %r55, %r57;
	sub.s32 	%r59, %r56, %r58;
	div.u32 	%r60, %r59, %r2;
	add.s32 	%r16, %r60, %r57;
	and.b32  	%r61, %r16, 3;
	setp.eq.s32 	%p14, %r61, 3;
	mov.f32 	%f125, 0f00000000;
	mov.u32 	%r101, %r106;
	@%p14 bra 	$L__BB0_17;
	cvt.u64.u32 	%rd39, %r106;
	add.s64 	%rd40, %rd3, %rd39;
	shl.b64 	%rd83, %rd40, 2;
	mul.wide.u32 	%rd9, %r2, 4;
	add.s32 	%r62, %r16, 1;
	and.b32  	%r63, %r62, 3;
	neg.s32 	%r99, %r63;
	mov.f32 	%f125, 0f00000000;
	mov.u32 	%r101, %r106;
$L__BB0_16:
	.pragma "nounroll";
	add.s64 	%rd41, %rd1, %rd83;
	ld.global.f32 	%f35, [%rd41];
	sub.f32 	%f36, %f35, %f9;
	fma.rn.f32 	%f37, %f36, 0f3BBB989D, 0f3F000000;
	cvt.sat.f32.f32 	%f38, %f37;
	mov.f32 	%f39, 0f4B400001;
	mov.f32 	%f40, 0f437C0000;
	fma.rm.f32 	%f41, %f38, %f40, %f39;
	add.f32 	%f42, %f41, 0fCB40007F;
	neg.f32 	%f43, %f42;
	fma.rn.f32 	%f44, %f36, 0f3FB8AA3B, %f43;
	fma.rn.f32 	%f45, %f36, 0f32A57060, %f44;
	mov.b32 	%r64, %f41;
	shl.b32 	%r65, %r64, 23;
	mov.b32 	%f46, %r65;
	ex2.approx.ftz.f32 	%f47, %f45;
	mul.f32 	%f48, %f47, %f46;
	add.s64 	%rd42, %rd2, %rd83;
	st.global.f32 	[%rd42], %f48;
	add.f32 	%f125, %f125, %f48;
	add.s32 	%r101, %r101, %r2;
	add.s64 	%rd83, %rd83, %rd9;
	add.s32 	%r99, %r99, 1;
	setp.ne.s32 	%p15, %r99, 0;
	@%p15 bra 	$L__BB0_16;
$L__BB0_17:
	setp.lt.u32 	%p16, %r16, 3;
	@%p16 bra 	$L__BB0_19;
$L__BB0_18:
	cvt.u64.u32 	%rd43, %r101;
	add.s64 	%rd44, %rd3, %rd43;
	shl.b64 	%rd45, %rd44, 2;
	add.s64 	%rd46, %rd1, %rd45;
	ld.global.f32 	%f49, [%rd46];
	sub.f32 	%f50, %f49, %f9;
	fma.rn.f32 	%f51, %f50, 0f3BBB989D, 0f3F000000;
	cvt.sat.f32.f32 	%f52, %f51;
	mov.f32 	%f53, 0f4B400001;
	mov.f32 	%f54, 0f437C0000;
	fma.rm.f32 	%f55, %f52, %f54, %f53;
	add.f32 	%f56, %f55, 0fCB40007F;
	neg.f32 	%f57, %f56;
	fma.rn.f32 	%f58, %f50, 0f3FB8AA3B, %f57;
	fma.rn.f32 	%f59, %f50, 0f32A57060, %f58;
	mov.b32 	%r66, %f55;
	shl.b32 	%r67, %r66, 23;
	mov.b32 	%f60, %r67;
	ex2.approx.ftz.f32 	%f61, %f59;
	mul.f32 	%f62, %f61, %f60;
	add.s64 	%rd47, %rd2, %rd45;
	st.global.f32 	[%rd47], %f62;
	add.f32 	%f63, %f125, %f62;
	add.s32 	%r68, %r101, %r2;
	cvt.u64.u32 	%rd48, %r68;
	add.s64 	%rd49, %rd3, %rd48;
	shl.b64 	%rd50, %rd49, 2;
	add.s64 	%rd51, %rd1, %rd50;
	ld.global.f32 	%f64, [%rd51];
	sub.f32 	%f65, %f64, %f9;
	fma.rn.f32 	%f66, %f65, 0f3BBB989D, 0f3F000000;
	cvt.sat.f32.f32 	%f67, %f66;
	fma.rm.f32 	%f68, %f67, %f54, %f53;
	add.f32 	%f69, %f68, 0fCB40007F;
	neg.f32 	%f70, %f69;
	fma.rn.f32 	%f71, %f65, 0f3FB8AA3B, %f70;
	fma.rn.f32 	%f72, %f65, 0f32A57060, %f71;
	mov.b32 	%r69, %f68;
	shl.b32 	%r70, %r69, 23;
	mov.b32 	%f73, %r70;
	ex2.approx.ftz.f32 	%f74, %f72;
	mul.f32 	%f75, %f74, %f73;
	add.s64 	%rd52, %rd2, %rd50;
	st.global.f32 	[%rd52], %f75;
	add.f32 	%f76, %f63, %f75;
	add.s32 	%r71, %r68, %r2;
	cvt.u64.u32 	%rd53, %r71;
	add.s64 	%rd54, %rd3, %rd53;
	shl.b64 	%rd55, %rd54, 2;
	add.s64 	%rd56, %rd1, %rd55;
	ld.global.f32 	%f77, [%rd56];
	sub.f32 	%f78, %f77, %f9;
	fma.rn.f32 	%f79, %f78, 0f3BBB989D, 0f3F000000;
	cvt.sat.f32.f32 	%f80, %f79;
	fma.rm.f32 	%f81, %f80, %f54, %f53;
	add.f32 	%f82, %f81, 0fCB40007F;
	neg.f32 	%f83, %f82;
	fma.rn.f32 	%f84, %f78, 0f3FB8AA3B, %f83;
	fma.rn.f32 	%f85, %f78, 0f32A57060, %f84;
	mov.b32 	%r72, %f81;
	shl.b32 	%r73, %r72, 23;
	mov.b32 	%f86, %r73;
	ex2.approx.ftz.f32 	%f87, %f85;
	mul.f32 	%f88, %f87, %f86;
	add.s64 	%rd57, %rd2, %rd55;
	st.global.f32 	[%rd57], %f88;
	add.f32 	%f89, %f76, %f88;
	add.s32 	%r74, %r71, %r2;
	cvt.u64.u32 	%rd58, %r74;
	add.s64 	%rd59, %rd3, %rd58;
	shl.b64 	%rd60, %rd59, 2;
	add.s64 	%rd61, %rd1, %rd60;
	ld.global.f32 	%f90, [%rd61];
	sub.f32 	%f91, %f90, %f9;
	fma.rn.f32 	%f92, %f91, 0f3BBB989D, 0f3F000000;
	cvt.sat.f32.f32 	%f93, %f92;
	fma.rm.f32 	%f94, %f93, %f54, %f53;
	add.f32 	%f95, %f94, 0fCB40007F;
	neg.f32 	%f96, %f95;
	fma.rn.f32 	%f97, %f91, 0f3FB8AA3B, %f96;
	fma.rn.f32 	%f98, %f91, 0f32A57060, %f97;
	mov.b32 	%r75, %f94;
	shl.b32 	%r76, %r75, 23;
	mov.b32 	%f99, %r76;
	ex2.approx.ftz.f32 	%f100, %f98;
	mul.f32 	%f101, %f100, %f99;
	add.s64 	%rd62, %rd2, %rd60;
	st.global.f32 	[%rd62], %f101;
	add.f32 	%f125, %f89, %f101;
	add.s32 	%r101, %r74, %r2;
	setp.lt.s32 	%p17, %r101, %r37;
	@%p17 bra 	$L__BB0_18;
$L__BB0_19:
	shl.b32 	%r77, %r2, 2;
	add.s32 	%r25, %r52, %r77;
	setp.lt.u32 	%p18, %r2, 2;
	add.s32 	%r26, %r25, %r51;
	st.shared.f32 	[%r26], %f125;
	bar.sync 	0;
	@%p18 bra 	$L__BB0_24;
	mov.u32 	%r103, %r2;
$L__BB0_21:
	shr.u32 	%r28, %r103, 1;
	setp.ge.u32 	%p19, %r106, %r28;
	@%p19 bra 	$L__BB0_23;
	shl.b32 	%r80, %r28, 2;
	add.s32 	%r81, %r26, %r80;
	ld.shared.f32 	%f102, [%r81];
	ld.shared.f32 	%f103, [%r26];
	add.f32 	%f104, %f102, %f103;
	st.shared.f32 	[%r26], %f104;
$L__BB0_23:
	bar.sync 	0;
	setp.gt.u32 	%p20, %r103, 3;
	mov.u32 	%r103, %r28;
	@%p20 bra 	$L__BB0_21;
$L__BB0_24:
	setp.ge.s32 	%p21, %r106, %r37;
	ld.shared.f32 	%f105, [%r25];
	add.f32 	%f17, %f105, 0f1E3CE508;
	@%p21 bra 	$L__BB0_30;
	add.s32 	%r82, %r106, %r2;
	max.s32 	%r83, %r37, %r82;
	setp.lt.s32 	%p22, %r82, %r37;
	selp.u32 	%r84, 1, 0, %p22;
	add.s32 	%r85, %r82, %r84;
	sub.s32 	%r86, %r83, %r85;
	div.u32 	%r87, %r86, %r2;
	add.s32 	%r29, %r87, %r84;
	and.b32  	%r88, %r29, 3;
	setp.eq.s32 	%p23, %r88, 3;
	@%p23 bra 	$L__BB0_28;
	add.s32 	%r89, %r29, 1;
	and.b32  	%r90, %r89, 3;
	cvt.u64.u32 	%rd63, %r106;
	add.s64 	%rd64, %rd3, %rd63;
	shl.b64 	%rd65, %rd64, 2;
	add.s64 	%rd84, %rd2, %rd65;
	mul.wide.u32 	%rd13, %r2, 4;
	neg.s32 	%r104, %r90;
	mad.lo.s32 	%r106, %r2, %r90, %r106;
$L__BB0_27:
	.pragma "nounroll";
	ld.global.f32 	%f106, [%rd84];
	div.rn.f32 	%f107, %f106, %f17;
	st.global.f32 	[%rd84], %f107;
	add.s64 	%rd84, %rd84, %rd13;
	add.s32 	%r104, %r104, 1;
	setp.ne.s32 	%p24, %r104, 0;
	@%p24 bra 	$L__BB0_27;
$L__BB0_28:
	setp.lt.u32 	%p25, %r29, 3;
	@%p25 bra 	$L__BB0_30;
$L__BB0_29:
	cvt.u64.u32 	%rd66, %r106;
	add.s64 	%rd67, %rd3, %rd66;
	shl.b64 	%rd68, %rd67, 2;
	add.s64 	%rd69, %rd2, %rd68;
	ld.global.f32 	%f108, [%rd69];
	div.rn.f32 	%f109, %f108, %f17;
	st.global.f32 	[%rd69], %f109;
	add.s32 	%r91, %r106, %r2;
	cvt.u64.u32 	%rd70, %r91;
	add.s64 	%rd71, %rd3, %rd70;
	shl.b64 	%rd72, %rd71, 2;
	add.s64 	%rd73, %rd2, %rd72;
	ld.global.f32 	%f110, [%rd73];
	div.rn.f32 	%f111, %f110, %f17;
	st.global.f32 	[%rd73], %f111;
	add.s32 	%r92, %r91, %r2;
	cvt.u64.u32 	%rd74, %r92;
	add.s64 	%rd75, %rd3, %rd74;
	shl.b64 	%rd76, %rd75, 2;
	add.s64 	%rd77, %rd2, %rd76;
	ld.global.f32 	%f112, [%rd77];
	div.rn.f32 	%f113, %f112, %f17;
	st.global.f32 	[%rd77], %f113;
	add.s32 	%r93, %r92, %r2;
	cvt.u64.u32 	%rd78, %r93;
	add.s64 	%rd79, %rd3, %rd78;
	shl.b64 	%rd80, %rd79, 2;
	add.s64 	%rd81, %rd2, %rd80;
	ld.global.f32 	%f114, [%rd81];
	div.rn.f32 	%f115, %f114, %f17;
	st.global.f32 	[%rd81], %f115;
	add.s32 	%r106, %r93, %r2;
	setp.lt.s32 	%p26, %r106, %r37;
	@%p26 bra 	$L__BB0_29;
$L__BB0_30:
	ret;

}


// ===== COMPILED SASS (sm_100) =====

	.target	sm_100

	.elftype	@"ET_EXEC"


//--------------------- .note.nv.tkinfo           --------------------------
	.section	.note.nv.tkinfo,"",@"SHT_NOTE"
	.sectionflags	@"SHF_NOTE_NV_TKINFO"
	.tkinfo
        /*0018*/ 	.word	0x00000002
        /*0030*/ 	.string	""
        /*0030*/ 	.string	"ptxas"
        /*0030*/ 	.string	"Cuda compilation tools, release 13.0, V13.0.88"
        /*0030*/ 	.string	"Build cuda_13.0.r13.0/compiler.36424714_0"
        /*0030*/ 	.string	"-arch sm_100 -m 64 "



//--------------------- .note.nv.cuinfo           --------------------------
	.section	.note.nv.cuinfo,"",@"SHT_NOTE"
	.sectionflags	@"SHF_NOTE_NV_CUINFO"
        /*0018*/ 	.short	0x0002
        /*001a*/ 	.short	0x0064
        /*001c*/ 	.short	0x0082
	.zero		2


//--------------------- .nv.info                  --------------------------
	.section	.nv.info,"",@"SHT_CUDA_INFO"
	.align	4


	//----- nvinfo : EIATTR_REGCOUNT
	.align		4
        /*0000*/ 	.byte	0x04, 0x2f
        /*0002*/ 	.short	(.L_1 - .L_0)
	.align		4
.L_0:
        /*0004*/ 	.word	index@(_Z6sm_rowPKfPfii)
        /*0008*/ 	.word	0x00000018


	//----- nvinfo : EIATTR_FRAME_SIZE
	.align		4
.L_1:
        /*000c*/ 	.byte	0x04, 0x11
        /*000e*/ 	.short	(.L_3 - .L_2)
	.align		4
.L_2:
        /*0010*/ 	.word	index@($__internal_0_$__cuda_sm3x_div_rn_noftz_f32_slowpath)
        /*0014*/ 	.word	0x00000000


	//----- nvinfo : EIATTR_FRAME_SIZE
	.align		4
.L_3:
        /*0018*/ 	.byte	0x04, 0x11
        /*001a*/ 	.short	(.L_5 - .L_4)
	.align		4
.L_4:
        /*001c*/ 	.word	index@(_Z6sm_rowPKfPfii)
        /*0020*/ 	.word	0x00000000


	//----- nvinfo : EIATTR_MIN_STACK_SIZE
	.align		4
.L_5:
        /*0024*/ 	.byte	0x04, 0x12
        /*0026*/ 	.short	(.L_7 - .L_6)
	.align		4
.L_6:
        /*0028*/ 	.word	index@(_Z6sm_rowPKfPfii)
        /*002c*/ 	.word	0x00000000
.L_7:


//--------------------- .nv.compat                --------------------------
	.section	.nv.compat,"",@"SHT_CUDA_COMPAT_INFO"
	.align	4
        /*0000*/ 	.byte	0x02, 0x09, 0x00, 0x00, 0x02, 0x02, 0x01, 0x00, 0x02, 0x05, 0x05, 0x00, 0x03, 0x07, 0x01, 0x01
        /*0010*/ 	.byte	0x02, 0x03, 0x00, 0x00, 0x02, 0x06, 0x01, 0x00, 0x04, 0x0b, 0x08, 0x00, 0x01, 0x00, 0x00, 0x00
        /*0020*/ 	.byte	0x00, 0x00, 0x00, 0x00


//--------------------- .nv.info._Z6sm_rowPKfPfii --------------------------
	.section	.nv.info._Z6sm_rowPKfPfii,"",@"SHT_CUDA_INFO"
	.sectionflags	@""
	.align	4


	//----- nvinfo : EIATTR_CUDA_API_VERSION
	.align		4
        /*0000*/ 	.byte	0x04, 0x37
        /*0002*/ 	.short	(.L_9 - .L_8)
.L_8:
        /*0004*/ 	.word	0x00000082


	//----- nvinfo : EIATTR_KPARAM_INFO
	.align		4
.L_9:
        /*0008*/ 	.byte	0x04, 0x17
        /*000a*/ 	.short	(.L_11 - .L_10)
.L_10:
        /*000c*/ 	.word	0x00000000
        /*0010*/ 	.short	0x0003
        /*0012*/ 	.short	0x0014
        /*0014*/ 	.byte	0x00, 0xf0, 0x11, 0x00


	//----- nvinfo : EIATTR_KPARAM_INFO
	.align		4
.L_11:
        /*0018*/ 	.byte	0x04, 0x17
        /*001a*/ 	.short	(.L_13 - .L_12)
.L_12:
        /*001c*/ 	.word	0x00000000
        /*0020*/ 	.short	0x0002
        /*0022*/ 	.short	0x0010
        /*0024*/ 	.byte	0x00, 0xf0, 0x11, 0x00


	//----- nvinfo : EIATTR_KPARAM_INFO
	.align		4
.L_13:
        /*0028*/ 	.byte	0x04, 0x17
        /*002a*/ 	.short	(.L_15 - .L_14)
.L_14:
        /*002c*/ 	.word	0x00000000
        /*0030*/ 	.short	0x0001
        /*0032*/ 	.short	0x0008
        /*0034*/ 	.byte	0x00, 0xf5, 0x21, 0x00


	//----- nvinfo : EIATTR_KPARAM_INFO
	.align		4
.L_15:
        /*0038*/ 	.byte	0x04, 0x17
        /*003a*/ 	.short	(.L_17 - .L_16)
.L_16:
        /*003c*/ 	.word	0x00000000
        /*0040*/ 	.short	0x0000
        /*0042*/ 	.short	0x0000
        /*0044*/ 	.byte	0x00, 0xf5, 0x21, 0x00


	//----- nvinfo : EIATTR_SPARSE_MMA_MASK
	.align		4
.L_17:
        /*0048*/ 	.byte	0x03, 0x50
        /*004a*/ 	.short	0x0000


	//----- nvinfo : EIATTR_MAXREG_COUNT
	.align		4
        /*004c*/ 	.byte	0x03, 0x1b
        /*004e*/ 	.short	0x00ff


	//----- nvinfo : EIATTR_NUM_BARRIERS
	.align		4
        /*0050*/ 	.byte	0x02, 0x4c
        /*0052*/ 	.byte	0x01
	.zero		1


	//----- nvinfo : EIATTR_MERCURY_ISA_VERSION
	.align		4
        /*0054*/ 	.byte	0x03, 0x5f
        /*0056*/ 	.short	0x0101


	//----- nvinfo : EIATTR_VRC_CTA_INIT_COUNT
	.align		4
        /*0058*/ 	.byte	0x02, 0x4a
	.zero		1
	.zero		1


	//----- nvinfo : EIATTR_EXIT_INSTR_OFFSETS
	.align		4
        /*005c*/ 	.byte	0x04, 0x1c
        /*005e*/ 	.short	(.L_19 - .L_18)


	//   ....[0]....
.L_18:
        /*0060*/ 	.word	0x00000040


	//   ....[1]....
        /*0064*/ 	.word	0x00001370


	//   ....[2]....
        /*0068*/ 	.word	0x00001780


	//   ....[3]....
        /*006c*/ 	.word	0x00001cd0


	//----- nvinfo : EIATTR_CRS_STACK_SIZE
	.align		4
.L_19:
        /*0070*/ 	.byte	0x04, 0x1e
        /*0072*/ 	.short	(.L_21 - .L_20)
.L_20:
        /*0074*/ 	.word	0x00000000


	//----- nvinfo : EIATTR_CBANK_PARAM_SIZE
	.align		4
.L_21:
        /*0078*/ 	.byte	0x03, 0x19
        /*007a*/ 	.short	0x0018


	//----- nvinfo : EIATTR_PARAM_CBANK
	.align		4
        /*007c*/ 	.byte	0x04, 0x0a
        /*007e*/ 	.short	(.L_23 - .L_22)
	.align		4
.L_22:
        /*0080*/ 	.word	index@(.nv.constant0._Z6sm_rowPKfPfii)
        /*0084*/ 	.short	0x0380
        /*0086*/ 	.short	0x0018


	//----- nvinfo : EIATTR_SW_WAR
	.align		4
.L_23:
        /*0088*/ 	.byte	0x04, 0x36
        /*008a*/ 	.short	(.L_25 - .L_24)
.L_24:
        /*008c*/ 	.word	0x00000008
.L_25:


//--------------------- .nv.callgraph             --------------------------
	.section	.nv.callgraph,"",@"SHT_CUDA_CALLGRAPH"
	.align	4
	.sectionentsize	8
	.align		4
        /*0000*/ 	.word	0x00000000
	.align		4
        /*0004*/ 	.word	0xffffffff
	.align		4
        /*0008*/ 	.word	0x00000000
	.align		4
        /*000c*/ 	.word	0xfffffffe
	.align		4
        /*0010*/ 	.word	0x00000000
	.align		4
        /*0014*/ 	.word	0xfffffffd
	.align		4
        /*0018*/ 	.word	0x00000000
	.align		4
        /*001c*/ 	.word	0xfffffffc


//--------------------- .text._Z6sm_rowPKfPfii    --------------------------
	.section	.text._Z6sm_rowPKfPfii,"ax",@progbits
	.align	128
        .global         _Z6sm_rowPKfPfii
        .type           _Z6sm_rowPKfPfii,@function
        .size           _Z6sm_rowPKfPfii,(.L_x_44 - _Z6sm_rowPKfPfii)
        .other          _Z6sm_rowPKfPfii,@"STO_CUDA_ENTRY STV_DEFAULT"
_Z6sm_rowPKfPfii:
.text._Z6sm_rowPKfPfii:
[----:B------:R-:W-:Y:S08]  /*0000*/  LDC R1, c[0x0][0x37c] ;  /* 0x0000df00ff017b82 */ /* 0x000ff00000000800 */
[----:B------:R-:W0:Y:S08]  /*0010*/  S2UR UR4, SR_CTAID.X ;  /* 0x00000000000479c3 */ /* 0x000e300000002500 */
[----:B------:R-:W0:Y:S02]  /*0020*/  LDC R0, c[0x0][0x390] ;  /* 0x0000e400ff007b82 */ /* 0x000e240000000800 */
[----:B0-----:R-:W-:-:S13]  /*0030*/  ISETP.LE.AND P0, PT, R0, UR4, PT ;  /* 0x0000000400007c0c */ /* 0x001fda000bf03270 */
[----:B------:R-:W-:Y:S05]  /*0040*/  @P0 EXIT ;  /* 0x000000000000094d */ /* 0x000fea0003800000 */
[----:B------:R-:W0:Y:S01]  /*0050*/  S2R R5, SR_TID.X ;  /* 0x0000000000057919 */ /* 0x000e220000002100 */
[----:B------:R-:W1:Y:S01]  /*0060*/  LDCU UR7, c[0x0][0x394] ;  /* 0x00007280ff0777ac */ /* 0x000e620008000800 */
[----:B------:R-:W2:Y:S01]  /*0070*/  LDC R2, c[0x0][0x360] ;  /* 0x0000d800ff027b82 */ /* 0x000ea20000000800 */
[----:B------:R-:W-:Y:S01]  /*0080*/  BSSY.RECONVERGENT B0, `(.L_x_0) ;  /* 0x000005a000007945 */ /* 0x000fe20003800200 */
[----:B------:R-:W-:Y:S01]  /*0090*/  IMAD.MOV.U32 R0, RZ, RZ, -0x800000 ;  /* 0xff800000ff007424 */ /* 0x000fe200078e00ff */
[----:B------:R-:W3:Y:S01]  /*00a0*/  LDCU.64 UR8, c[0x0][0x358] ;  /* 0x00006b00ff0877ac */ /* 0x000ee20008000a00 */
[----:B------:R-:W4:Y:S01]  /*00b0*/  LDCU.64 UR12, c[0x0][0x380] ;  /* 0x00007000ff0c77ac */ /* 0x000f220008000a00 */
[----:B-1----:R-:W-:Y:S02]  /*00c0*/  USHF.R.S32.HI UR5, URZ, 0x1f, UR7 ;  /* 0x0000001fff057899 */ /* 0x002fe40008011407 */
[----:B------:R-:W-:Y:S02]  /*00d0*/  UIMAD.WIDE.U32 UR10, UR4, UR7, URZ ;  /* 0x00000007040a72a5 */ /* 0x000fe4000f8e00ff */
[----:B------:R-:W-:-:S04]  /*00e0*/  UIMAD UR5, UR5, UR4, URZ ;  /* 0x00000004050572a4 */ /* 0x000fc8000f8e02ff */
[----:B------:R-:W-:Y:S01]  /*00f0*/  UIADD3 UR6, UPT, UPT, UR11, UR5, URZ ;  /* 0x000000050b067290 */ /* 0x000fe2000fffe0ff */
[----:B0-----:R-:W-:-:S13]  /*0100*/  ISETP.GE.AND P0, PT, R5, UR7, PT ;  /* 0x0000000705007c0c */ /* 0x001fda000bf06270 */
[----:B---34-:R-:W-:Y:S05]  /*0110*/  @P0 BRA `(.L_x_1) ;  /* 0x0000000400400947 */ /* 0x018fea0003800000 */
[----:B--2---:R-:W0:Y:S01]  /*0120*/  I2F.U32.RP R8, R2 ;  /* 0x0000000200087306 */ /* 0x004e220000209000 */
[----:B------:R-:W-:Y:S01]  /*0130*/  IMAD.IADD R0, R5, 0x1, R2 ;  /* 0x0000000105007824 */ /* 0x000fe200078e0202 */
[----:B------:R-:W-:Y:S01]  /*0140*/  ISETP.NE.U32.AND P2, PT, R2, RZ, PT ;  /* 0x000000ff0200720c */ /* 0x000fe20003f45070 */
[----:B------:R-:W-:Y:S03]  /*0150*/  BSSY.RECONVERGENT B1, `(.L_x_2) ;  /* 0x000002f000017945 */ /* 0x000fe60003800200 */
[C---:B------:R-:W-:Y:S02]  /*0160*/  ISETP.GE.U32.AND P0, PT, R0.reuse, UR7, PT ;  /* 0x0000000700007c0c */ /* 0x040fe4000bf06070 */
[----:B------:R-:W-:Y:S02]  /*0170*/  VIMNMX.U32 R3, PT, PT, R0, UR7, !PT ;  /* 0x0000000700037c48 */ /* 0x000fe4000ffe0000 */
[----:B------:R-:W-:-:S04]  /*0180*/  SEL R4, RZ, 0x1, P0 ;  /* 0x00000001ff047807 */ /* 0x000fc80000000000 */
[----:B------:R-:W-:Y:S01]  /*0190*/  IADD3 R3, PT, PT, R3, -R0, -R4 ;  /* 0x8000000003037210 */ /* 0x000fe20007ffe804 */
[----:B0-----:R-:W0:Y:S02]  /*01a0*/  MUFU.RCP R8, R8 ;  /* 0x0000000800087308 */ /* 0x001e240000001000 */
[----:B0-----:R-:W-:-:S06]  /*01b0*/  VIADD R6, R8, 0xffffffe ;  /* 0x0ffffffe08067836 */ /* 0x001fcc0000000000 */
[----:B------:R0:W1:Y:S02]  /*01c0*/  F2I.FTZ.U32.TRUNC.NTZ R7, R6 ;  /* 0x0000000600077305 */ /* 0x000064000021f000 */
[----:B0-----:R-:W-:Y:S02]  /*01d0*/  HFMA2 R6, -RZ, RZ, 0, 0 ;  /* 0x00000000ff067431 */ /* 0x001fe400000001ff */
[----:B-1----:R-:W-:-:S04]  /*01e0*/  IMAD.MOV R9, RZ, RZ, -R7 ;  /* 0x000000ffff097224 */ /* 0x002fc800078e0a07 */
[----:B------:R-:W-:-:S04]  /*01f0*/  IMAD R9, R9, R2, RZ ;  /* 0x0000000209097224 */ /* 0x000fc800078e02ff */
[----:B------:R-:W-:-:S06]  /*0200*/  IMAD.HI.U32 R8, R7, R9, R6 ;  /* 0x0000000907087227 */ /* 0x000fcc00078e0006 */
[----:B------:R-:W-:-:S04]  /*0210*/  IMAD.HI.U32 R7, R8, R3, RZ ;  /* 0x0000000308077227 */ /* 0x000fc800078e00ff */
[----:B------:R-:W-:-:S04]  /*0220*/  IMAD.MOV R0, RZ, RZ, -R7 ;  /* 0x000000ffff007224 */ /* 0x000fc800078e0a07 */
[----:B------:R-:W-:-:S05]  /*0230*/  IMAD R3, R2, R0, R3 ;  /* 0x0000000002037224 */ /* 0x000fca00078e0203 */
[----:B------:R-:W-:-:S13]  /*0240*/  ISETP.GE.U32.AND P0, PT, R3, R2, PT ;  /* 0x000000020300720c */ /* 0x000fda0003f06070 */
[----:B------:R-:W-:Y:S02]  /*0250*/  @P0 IMAD.IADD R3, R3, 0x1, -R2 ;  /* 0x0000000103030824 */ /* 0x000fe400078e0a02 */
[----:B------:R-:W-:-:S03]  /*0260*/  @P0 VIADD R7, R7, 0x1 ;  /* 0x0000000107070836 */ /* 0x000fc60000000000 */
[----:B------:R-:W-:Y:S01]  /*0270*/  ISETP.GE.U32.AND P1, PT, R3, R2, PT ;  /* 0x000000020300720c */ /* 0x000fe20003f26070 */
[----:B------:R-:W-:-:S12]  /*0280*/  IMAD.MOV.U32 R3, RZ, RZ, R5 ;  /* 0x000000ffff037224 */ /* 0x000fd800078e0005 */
[----:B------:R-:W-:Y:S01]  /*0290*/  @P1 VIADD R7, R7, 0x1 ;  /* 0x0000000107071836 */ /* 0x000fe20000000000 */
[----:B------:R-:W-:-:S04]  /*02a0*/  @!P2 LOP3.LUT R7, RZ, R2, RZ, 0x33, !PT ;  /* 0x00000002ff07a212 */ /* 0x000fc800078e33ff */
[----:B------:R-:W-:-:S04]  /*02b0*/  IADD3 R4, PT, PT, R4, R7, RZ ;  /* 0x0000000704047210 */ /* 0x000fc80007ffe0ff */
[C---:B------:R-:W-:Y:S02]  /*02c0*/  LOP3.LUT R0, R4.reuse, 0x3, RZ, 0xc0, !PT ;  /* 0x0000000304007812 */ /* 0x040fe400078ec0ff */
[----:B------:R-:W-:Y:S02]  /*02d0*/  ISETP.GE.U32.AND P0, PT, R4, 0x3, PT ;  /* 0x000000030400780c */ /* 0x000fe40003f06070 */
[----:B------:R-:W-:Y:S01]  /*02e0*/  ISETP.NE.AND P1, PT, R0, 0x3, PT ;  /* 0x000000030000780c */ /* 0x000fe20003f25270 */
[----:B------:R-:W-:-:S12]  /*02f0*/  IMAD.MOV.U32 R0, RZ, RZ, -0x800000 ;  /* 0xff800000ff007424 */ /* 0x000fd800078e00ff */
[----:B------:R-:W-:Y:S05]  /*0300*/  @!P1 BRA `(.L_x_3) ;  /* 0x00000000004c9947 */ /* 0x000fea0003800000 */
[----:B------:R-:W0:Y:S01]  /*0310*/  LDCU.64 UR4, c[0x0][0x380] ;  /* 0x00007000ff0477ac */ /* 0x000e220008000a00 */
[----:B------:R-:W-:Y:S01]  /*0320*/  IADD3 R7, P1, PT, R5, UR10, RZ ;  /* 0x0000000a05077c10 */ /* 0x000fe2000ff3e0ff */
[----:B------:R-:W-:Y:S02]  /*0330*/  VIADD R0, R4, 0x1 ;  /* 0x0000000104007836 */ /* 0x000fe40000000000 */
[----:B------:R-:W-:Y:S02]  /*0340*/  IMAD.MOV.U32 R3, RZ, RZ, R5 ;  /* 0x000000ffff037224 */ /* 0x000fe400078e0005 */
[----:B------:R-:W-:Y:S01]  /*0350*/  IMAD.X R8, RZ, RZ, UR6, P1 ;  /* 0x00000006ff087e24 */ /* 0x000fe200088e06ff */
[----:B------:R-:W-:Y:S02]  /*0360*/  LOP3.LUT R4, R0, 0x3, RZ, 0xc0, !PT ;  /* 0x0000000300047812 */ /* 0x000fe400078ec0ff */
[----:B------:R-:W-:-:S03]  /*0370*/  MOV R0, 0xff800000 ;  /* 0xff80000000007802 */ /* 0x000fc60000000f00 */
[----:B------:R-:W-:Y:S01]  /*0380*/  IMAD.MOV R4, RZ, RZ, -R4 ;  /* 0x000000ffff047224 */ /* 0x000fe200078e0a04 */
[----:B0-----:R-:W-:-:S04]  /*0390*/  LEA R6, P1, R7, UR4, 0x2 ;  /* 0x0000000407067c11 */ /* 0x001fc8000f8210ff */
[----:B------:R-:W-:-:S09]  /*03a0*/  LEA.HI.X R7, R7, UR5, R8, 0x2, P1 ;  /* 0x0000000507077c11 */ /* 0x000fd200088f1408 */
.L_x_4:
[----:B------:R-:W-:Y:S02]  /*03b0*/  IMAD.MOV.U32 R8, RZ, RZ, R6 ;  /* 0x000000ffff087224 */ /* 0x000fe400078e0006 */
[----:B------:R-:W-:-:S05]  /*03c0*/  IMAD.MOV.U32 R9, RZ, RZ, R7 ;  /* 0x000000ffff097224 */ /* 0x000fca00078e0007 */
[----:B------:R-:W2:Y:S01]  /*03d0*/  LDG.E R11, desc[UR8][R8.64] ;  /* 0x00000008080b7981 */ /* 0x000ea2000c1e1900 */
[----:B------:R-:W-:Y:S01]  /*03e0*/  IADD3 R4, PT, PT, R4, 0x1, RZ ;  /* 0x0000000104047810 */ /* 0x000fe20007ffe0ff */
[----:B------:R-:W-:-:S03]  /*03f0*/  IMAD.WIDE.U32 R6, R2, 0x4, R8 ;  /* 0x0000000402067825 */ /* 0x000fc600078e0008 */
[----:B------:R-:W-:Y:S01]  /*0400*/  ISETP.NE.AND P1, PT, R4, RZ, PT ;  /* 0x000000ff0400720c */ /* 0x000fe20003f25270 */
[----:B------:R-:W-:Y:S01]  /*0410*/  IMAD.IADD R3, R2, 0x1, R3 ;  /* 0x0000000102037824 */ /* 0x000fe200078e0203 */
[----:B--2---:R-:W-:-:S11]  /*0420*/  FMNMX R0, R11, R0, !PT ;  /* 0x000000000b007209 */ /* 0x004fd60007800000 */
[----:B------:R-:W-:Y:S05]  /*0430*/  @P1 BRA `(.L_x_4) ;  /* 0xfffffffc00dc1947 */ /* 0x000fea000383ffff */
.L_x_3:
[----:B------:R-:W-:Y:S05]  /*0440*/  BSYNC.RECONVERGENT B1 ;  /* 0x0000000000017941 */ /* 0x000fea0003800200 */
.L_x_2:
[----:B------:R-:W-:Y:S05]  /*0450*/  @!P0 BRA `(.L_x_1) ;  /* 0x0000000000708947 */ /* 0x000fea0003800000 */
.L_x_5:
[----:B------:R-:W-:Y:S01]  /*0460*/  IMAD.IADD R9, R2, 0x1, R3 ;  /* 0x0000000102097824 */ /* 0x000fe200078e0203 */
[----:B------:R-:W-:-:S03]  /*0470*/  IADD3 R6, P0, PT, R3, UR10, RZ ;  /* 0x0000000a03067c10 */ /* 0x000fc6000ff1e0ff */
[C---:B------:R-:W-:Y:S01]  /*0480*/  IMAD.IADD R3, R9.reuse, 0x1, R2 ;  /* 0x0000000109037824 */ /* 0x040fe200078e0202 */
[----:B------:R-:W-:Y:S01]  /*0490*/  IADD3 R4, P1, PT, R9, UR10, RZ ;  /* 0x0000000a09047c10 */ /* 0x000fe2000ff3e0ff */
[----:B------:R-:W-:Y:S01]  /*04a0*/  IMAD.X R7, RZ, RZ, UR6, P0 ;  /* 0x00000006ff077e24 */ /* 0x000fe200080e06ff */
[C---:B------:R-:W-:Y:S02]  /*04b0*/  LEA R10, P0, R6.reuse, UR12, 0x2 ;  /* 0x0000000c060a7c11 */ /* 0x040fe4000f8010ff */
[C---:B------:R-:W-:Y:S01]  /*04c0*/  IADD3 R15, PT, PT, R3.reuse, R2, RZ ;  /* 0x00000002030f7210 */ /* 0x040fe20007ffe0ff */
[----:B------:R-:W-:Y:S01]  /*04d0*/  IMAD.X R9, RZ, RZ, UR6, P1 ;  /* 0x00000006ff097e24 */ /* 0x000fe200088e06ff */
[----:B------:R-:W-:Y:S02]  /*04e0*/  LEA.HI.X R11, R6, UR13, R7, 0x2, P0 ;  /* 0x0000000d060b7c11 */ /* 0x000fe400080f1407 */
[----:B------:R-:W-:Y:S02]  /*04f0*/  IADD3 R7, P2, PT, R3, UR10, RZ ;  /* 0x0000000a03077c10 */ /* 0x000fe4000ff5e0ff */
[----:B------:R-:W-:-:S02]  /*0500*/  LEA R12, P0, R4, UR12, 0x2 ;  /* 0x0000000c040c7c11 */ /* 0x000fc4000f8010ff */
[----:B------:R-:W-:Y:S01]  /*0510*/  IADD3 R3, P3, PT, R15, UR10, RZ ;  /* 0x0000000a0f037c10 */ /* 0x000fe2000ff7e0ff */
[----:B------:R-:W-:Y:S01]  /*0520*/  IMAD.X R14, RZ, RZ, UR6, P2 ;  /* 0x00000006ff0e7e24 */ /* 0x000fe200090e06ff */
[----:B------:R-:W-:Y:S01]  /*0530*/  LEA.HI.X R13, R4, UR13, R9, 0x2, P0 ;  /* 0x0000000d040d7c11 */ /* 0x000fe200080f1409 */
[----:B------:R-:W2:Y:S01]  /*0540*/  LDG.E R11, desc[UR8][R10.64] ;  /* 0x000000080a0b7981 */ /* 0x000ea2000c1e1900 */
[----:B------:R-:W-:Y:S01]  /*0550*/  LEA R8, P1, R7, UR12, 0x2 ;  /* 0x0000000c07087c11 */ /* 0x000fe2000f8210ff */
[----:B------:R-:W-:Y:S01]  /*0560*/  IMAD.X R4, RZ, RZ, UR6, P3 ;  /* 0x00000006ff047e24 */ /* 0x000fe200098e06ff */
[----:B------:R-:W-:Y:S01]  /*0570*/  LEA R6, P0, R3, UR12, 0x2 ;  /* 0x0000000c03067c11 */ /* 0x000fe2000f8010ff */
[----:B------:R-:W2:Y:S01]  /*0580*/  LDG.E R12, desc[UR8][R12.64] ;  /* 0x000000080c0c7981 */ /* 0x000ea2000c1e1900 */
[----:B------:R-:W-:Y:S02]  /*0590*/  LEA.HI.X R9, R7, UR13, R14, 0x2, P1 ;  /* 0x0000000d07097c11 */ /* 0x000fe400088f140e */
[----:B------:R-:W-:-:S04]  /*05a0*/  LEA.HI.X R7, R3, UR13, R4, 0x2, P0 ;  /* 0x0000000d03077c11 */ /* 0x000fc800080f1404 */
[----:B------:R-:W3:Y:S04]  /*05b0*/  LDG.E R9, desc[UR8][R8.64] ;  /* 0x0000000808097981 */ /* 0x000ee8000c1e1900 */
[----:B------:R-:W3:Y:S01]  /*05c0*/  LDG.E R6, desc[UR8][R6.64] ;  /* 0x0000000806067981 */ /* 0x000ee2000c1e1900 */
[----:B------:R-:W-:-:S05]  /*05d0*/  IMAD.IADD R3, R15, 0x1, R2 ;  /* 0x000000010f037824 */ /* 0x000fca00078e0202 */
[----:B------:R-:W-:Y:S02]  /*05e0*/  ISETP.GE.AND P0, PT, R3, UR7, PT ;  /* 0x0000000703007c0c */ /* 0x000fe4000bf06270 */
[----:B--2---:R-:W-:-:S04]  /*05f0*/  FMNMX3 R0, R0, R11, R12, !PT ;  /* 0x0000000b00007276 */ /* 0x004fc8000780000c */
[----:B---3--:R-:W-:-:S07]  /*0600*/  FMNMX3 R0, R0, R9, R6, !PT ;  /* 0x0000000900007276 */ /* 0x008fce0007800006 */
[----:B------:R-:W-:Y:S05]  /*0610*/  @!P0 BRA `(.L_x_5) ;  /* 0xfffffffc00908947 */ /* 0x000fea000383ffff */
.L_x_1:
[----:B------:R-:W-:Y:S05]  /*0620*/  BSYNC.RECONVERGENT B0 ;  /* 0x0000000000007941 */ /* 0x000fea0003800200 */
.L_x_0:
[----:B------:R-:W0:Y:S01]  /*0630*/  S2UR UR5, SR_CgaCtaId ;  /* 0x00000000000579c3 */ /* 0x000e220000008800 */
[----:B------:R-:W-:Y:S01]  /*0640*/  UMOV UR4, 0x400 ;  /* 0x0000040000047882 */ /* 0x000fe20000000000 */
[----:B--2---:R-:W-:Y:S01]  /*0650*/  ISETP.GE.U32.AND P0, PT, R2, 0x2, PT ;  /* 0x000000020200780c */ /* 0x004fe20003f06070 */
[----:B0-----:R-:W-:-:S06]  /*0660*/  ULEA UR4, UR5, UR4, 0x18 ;  /* 0x0000000405047291 */ /* 0x001fcc000f8ec0ff */
[----:B------:R-:W-:-:S05]  /*0670*/  LEA R7, R5, UR4, 0x2 ;  /* 0x0000000405077c11 */ /* 0x000fca000f8e10ff */
[----:B------:R0:W-:Y:S01]  /*0680*/  STS [R7], R0 ;  /* 0x0000000007007388 */ /* 0x0001e20000000800 */
[----:B------:R-:W-:Y:S06]  /*0690*/  BAR.SYNC.DEFER_BLOCKING 0x0 ;  /* 0x0000000000007b1d */ /* 0x000fec0000010000 */
[----:B------:R-:W-:Y:S05]  /*06a0*/  @!P0 BRA `(.L_x_6) ;  /* 0x00000000003c8947 */ /* 0x000fea0003800000 */
[----:B0-----:R-:W-:-:S07]  /*06b0*/  MOV R0, R2 ;  /* 0x0000000200007202 */ /* 0x001fce0000000f00 */
.L_x_9:
[--C-:B------:R-:W-:Y:S01]  /*06c0*/  IMAD.MOV.U32 R6, RZ, RZ, R0.reuse ;  /* 0x000000ffff067224 */ /* 0x100fe200078e0000 */
[----:B------:R-:W-:Y:S01]  /*06d0*/  SHF.R.U32.HI R0, RZ, 0x1, R0 ;  /* 0x00000001ff007819 */ /* 0x000fe20000011600 */
[----:B------:R-:W-:Y:S03]  /*06e0*/  BSSY.RECONVERGENT B0, `(.L_x_7) ;  /* 0x0000008000007945 */ /* 0x000fe60003800200 */
[----:B------:R-:W-:-:S13]  /*06f0*/  ISETP.GE.U32.AND P0, PT, R5, R0, PT ;  /* 0x000000000500720c */ /* 0x000fda0003f06070 */
[----:B0-----:R-:W-:Y:S05]  /*0700*/  @P0 BRA `(.L_x_8) ;  /* 0x0000000000140947 */ /* 0x001fea0003800000 */
[----:B------:R-:W-:Y:S01]  /*0710*/  IMAD R3, R0, 0x4, R7 ;  /* 0x0000000400037824 */ /* 0x000fe200078e0207 */
[----:B------:R-:W-:Y:S05]  /*0720*/  LDS R4, [R7] ;  /* 0x0000000007047984 */ /* 0x000fea0000000800 */
[----:B------:R-:W0:Y:S02]  /*0730*/  LDS R3, [R3] ;  /* 0x0000000003037984 */ /* 0x000e240000000800 */
[----:B0-----:R-:W-:-:S13]  /*0740*/  FSETP.GT.AND P0, PT, R3, R4, PT ;  /* 0x000000040300720b */ /* 0x001fda0003f04000 */
[----:B------:R0:W-:Y:S02]  /*0750*/  @P0 STS [R7], R3 ;  /* 0x0000000307000388 */ /* 0x0001e40000000800 */
.L_x_8:
[----:B------:R-:W-:Y:S05]  /*0760*/  BSYNC.RECONVERGENT B0 ;  /* 0x0000000000007941 */ /* 0x000fea0003800200 */
.L_x_7:
[----:B------:R-:W-:Y:S01]  /*0770*/  BAR.SYNC.DEFER_BLOCKING 0x0 ;  /* 0x0000000000007b1d */ /* 0x000fe20000010000 */
[----:B------:R-:W-:-:S13]  /*0780*/  ISETP.GT.U32.AND P0, PT, R6, 0x3, PT ;  /* 0x000000030600780c */ /* 0x000fda0003f04070 */
[----:B------:R-:W-:Y:S05]  /*0790*/  @P0 BRA `(.L_x_9) ;  /* 0xfffffffc00c80947 */ /* 0x000fea000383ffff */
.L_x_6:
[----:B------:R-:W1:Y:S01]  /*07a0*/  LDCU UR4, c[0x0][0x394] ;  /* 0x00007280ff0477ac */ /* 0x000e620008000800 */
[----:B0-----:R-:W0:Y:S01]  /*07b0*/  S2R R0, SR_CgaCtaId ;  /* 0x0000000000007919 */ /* 0x001e220000008800 */
[----:B------:R-:W-:Y:S01]  /*07c0*/  MOV R3, 0x400 ;  /* 0x0000040000037802 */ /* 0x000fe20000000f00 */
[----:B------:R-:W-:Y:S01]  /*07d0*/  BSSY.RECONVERGENT B0, `(.L_x_10) ;  /* 0x00000a5000007945 */ /* 0x000fe20003800200 */
[----:B------:R-:W2:Y:S01]  /*07e0*/  LDCU.128 UR12, c[0x0][0x380] ;  /* 0x00007000ff0c77ac */ /* 0x000ea20008000c00 */
[----:B------:R-:W-:Y:S01]  /*07f0*/  IMAD.MOV.U32 R4, RZ, RZ, RZ ;  /* 0x000000ffff047224 */ /* 0x000fe200078e00ff */
[----:B------:R-:W3:Y:S01]  /*0800*/  LDCU.128 UR16, c[0x0][0x380] ;  /* 0x00007000ff1077ac */ /* 0x000ee20008000c00 */
[----:B-1----:R-:W-:Y:S02]  /*0810*/  ISETP.GE.AND P0, PT, R5, UR4, PT ;  /* 0x0000000405007c0c */ /* 0x002fe4000bf06270 */
[----:B0-----:R-:W-:-:S11]  /*0820*/  LEA R3, R0, R3, 0x18 ;  /* 0x0000000300037211 */ /* 0x001fd600078ec0ff */
[----:B--23--:R-:W-:Y:S05]  /*0830*/  @P0 BRA `(.L_x_11) ;  /* 0x0000000800780947 */ /* 0x00cfea0003800000 */
[----:B------:R-:W0:Y:S01]  /*0840*/  I2F.U32.RP R8, R2 ;  /* 0x0000000200087306 */ /* 0x000e220000209000 */
[----:B------:R-:W-:Y:S01]  /*0850*/  IMAD.IADD R4, R5, 0x1, R2 ;  /* 0x0000000105047824 */ /* 0x000fe200078e0202 */
[----:B------:R-:W-:Y:S01]  /*0860*/  ISETP.NE.U32.AND P2, PT, R2, RZ, PT ;  /* 0x000000ff0200720c */ /* 0x000fe20003f45070 */
[----:B------:R-:W-:Y:S03]  /*0870*/  BSSY.RECONVERGENT B1, `(.L_x_12) ;  /* 0x0000041000017945 */ /* 0x000fe60003800200 */
[C---:B------:R-:W-:Y:S02]  /*0880*/  ISETP.GE.AND P0, PT, R4.reuse, UR4, PT ;  /* 0x0000000404007c0c */ /* 0x040fe4000bf06270 */
[----:B------:R-:W-:Y:S02]  /*0890*/  VIMNMX R0, PT, PT, R4, UR4, !PT ;  /* 0x0000000404007c48 */ /* 0x000fe4000ffe0100 */
[----:B------:R-:W-:Y:S01]  /*08a0*/  SEL R9, RZ, 0x1, P0 ;  /* 0x00000001ff097807 */ /* 0x000fe20000000000 */
[----:B0-----:R-:W0:Y:S02]  /*08b0*/  MUFU.RCP R8, R8 ;  /* 0x0000000800087308 */ /* 0x001e240000001000 */
[----:B0-----:R-:W-:-:S06]  /*08c0*/  VIADD R6, R8, 0xffffffe ;  /* 0x0ffffffe08067836 */ /* 0x001fcc0000000000 */
[----:B------:R0:W1:Y:S02]  /*08d0*/  F2I.FTZ.U32.TRUNC.NTZ R7, R6 ;  /* 0x0000000600077305 */ /* 0x000064000021f000 */
[----:B0-----:R-:W-:Y:S01]  /*08e0*/  IMAD.MOV.U32 R6, RZ, RZ, RZ ;  /* 0x000000ffff067224 */ /* 0x001fe200078e00ff */
[----:B-1----:R-:W-:-:S05]  /*08f0*/  IADD3 R11, PT, PT, RZ, -R7, RZ ;  /* 0x80000007ff0b7210 */ /* 0x002fca0007ffe0ff */
[----:B------:R-:W-:-:S04]  /*0900*/  IMAD R11, R11, R2, RZ ;  /* 0x000000020b0b7224 */ /* 0x000fc800078e02ff */
[----:B------:R-:W-:Y:S01]  /*0910*/  IMAD.HI.U32 R8, R7, R11, R6 ;  /* 0x0000000b07087227 */ /* 0x000fe200078e0006 */
[----:B------:R-:W-:-:S05]  /*0920*/  IADD3 R7, PT, PT, R0, -R4, -R9 ;  /* 0x8000000400077210 */ /* 0x000fca0007ffe809 */
[----:B------:R-:W-:-:S04]  /*0930*/  IMAD.HI.U32 R4, R8, R7, RZ ;  /* 0x0000000708047227 */ /* 0x000fc800078e00ff */
[----:B------:R-:W-:-:S04]  /*0940*/  IMAD.MOV R0, RZ, RZ, -R4 ;  /* 0x000000ffff007224 */ /* 0x000fc800078e0a04 */
[----:B------:R-:W-:Y:S02]  /*0950*/  IMAD R7, R2, R0, R7 ;  /* 0x0000000002077224 */ /* 0x000fe400078e0207 */
[----:B------:R0:W1:Y:S03]  /*0960*/  LDS R0, [R3] ;  /* 0x0000000003007984 */ /* 0x0000660000000800 */
[----:B------:R-:W-:-:S13]  /*0970*/  ISETP.GE.U32.AND P0, PT, R7, R2, PT ;  /* 0x000000020700720c */ /* 0x000fda0003f06070 */
[----:B------:R-:W-:Y:S01]  /*0980*/  @P0 IMAD.IADD R7, R7, 0x1, -R2 ;  /* 0x0000000107070824 */ /* 0x000fe200078e0a02 */
[----:B------:R-:W-:-:S04]  /*0990*/  @P0 IADD3 R4, PT, PT, R4, 0x1, RZ ;  /* 0x0000000104040810 */ /* 0x000fc80007ffe0ff */
[----:B------:R-:W-:Y:S01]  /*09a0*/  ISETP.GE.U32.AND P1, PT, R7, R2, PT ;  /* 0x000000020700720c */ /* 0x000fe20003f26070 */
[----:B------:R-:W-:-:S12]  /*09b0*/  IMAD.MOV.U32 R7, RZ, RZ, R5 ;  /* 0x000000ffff077224 */ /* 0x000fd800078e0005 */
[----:B------:R-:W-:Y:S01]  /*09c0*/  @P1 VIADD R4, R4, 0x1 ;  /* 0x0000000104041836 */ /* 0x000fe20000000000 */
[----:B------:R-:W-:-:S05]  /*09d0*/  @!P2 LOP3.LUT R4, RZ, R2, RZ, 0x33, !PT ;  /* 0x00000002ff04a212 */ /* 0x000fca00078e33ff */
[----:B------:R-:W-:-:S05]  /*09e0*/  IMAD.IADD R6, R9, 0x1, R4 ;  /* 0x0000000109067824 */ /* 0x000fca00078e0204 */
[C---:B------:R-:W-:Y:S02]  /*09f0*/  LOP3.LUT R4, R6.reuse, 0x3, RZ, 0xc0, !PT ;  /* 0x0000000306047812 */ /* 0x040fe400078ec0ff */
[----:B------:R-:W-:Y:S02]  /*0a00*/  ISETP.GE.U32.AND P0, PT, R6, 0x3, PT ;  /* 0x000000030600780c */ /* 0x000fe40003f06070 */
[----:B------:R-:W-:Y:S01]  /*0a10*/  ISETP.NE.AND P1, PT, R4, 0x3, PT ;  /* 0x000000030400780c */ /* 0x000fe20003f25270 */
[----:B------:R-:W-:-:S12]  /*0a20*/  IMAD.MOV.U32 R4, RZ, RZ, RZ ;  /* 0x000000ffff047224 */ /* 0x000fd800078e00ff */
[----:B01----:R-:W-:Y:S05]  /*0a30*/  @!P1 BRA `(.L_x_13) ;  /* 0x0000000000909947 */ /* 0x003fea0003800000 */
[----:B------:R-:W-:Y:S01]  /*0a40*/  IADD3 R12, P1, PT, R5, UR10, RZ ;  /* 0x0000000a050c7c10 */ /* 0x000fe2000ff3e0ff */
[----:B------:R-:W-:Y:S01]  /*0a50*/  IMAD.MOV.U32 R4, RZ, RZ, RZ ;  /* 0x000000ffff047224 */ /* 0x000fe200078e00ff */
[----:B------:R-:W-:Y:S01]  /*0a60*/  IADD3 R6, PT, PT, R6, 0x1, RZ ;  /* 0x0000000106067810 */ /* 0x000fe20007ffe0ff */
[----:B------:R-:W-:Y:S02]  /*0a70*/  IMAD.MOV.U32 R7, RZ, RZ, R5 ;  /* 0x000000ffff077224 */ /* 0x000fe400078e0005 */
[----:B------:R-:W-:Y:S01]  /*0a80*/  IMAD.X R17, RZ, RZ, UR6, P1 ;  /* 0x00000006ff117e24 */ /* 0x000fe200088e06ff */
[----:B------:R-:W-:-:S04]  /*0a90*/  LOP3.LUT R6, R6, 0x3, RZ, 0xc0, !PT ;  /* 0x0000000306067812 */ /* 0x000fc800078ec0ff */
[C---:B------:R-:W-:Y:S01]  /*0aa0*/  SHF.L.U64.HI R17, R12.reuse, 0x2, R17 ;  /* 0x000000020c117819 */ /* 0x040fe20000010211 */
[----:B------:R-:W-:Y:S01]  /*0ab0*/  IMAD.SHL.U32 R12, R12, 0x4, RZ ;  /* 0x000000040c0c7824 */ /* 0x000fe200078e00ff */
[----:B------:R-:W-:-:S07]  /*0ac0*/  IADD3 R6, PT, PT, -R6, RZ, RZ ;  /* 0x000000ff06067210 */ /* 0x000fce0007ffe1ff */
.L_x_14:
[----:B------:R-:W-:-:S04]  /*0ad0*/  IADD3 R8, P1, PT, R12, UR12, RZ ;  /* 0x0000000c0c087c10 */ /* 0x000fc8000ff3e0ff */
[----:B------:R-:W-:-:S06]  /*0ae0*/  IADD3.X R9, PT, PT, R17, UR13, RZ, P1, !PT ;  /* 0x0000000d11097c10 */ /* 0x000fcc0008ffe4ff */
[----:B------:R-:W2:Y:S01]  /*0af0*/  LDG.E R9, desc[UR8][R8.64] ;  /* 0x0000000808097981 */ /* 0x000ea2000c1e1900 */
[----:B0-----:R-:W-:Y:S02]  /*0b00*/  IMAD.MOV.U32 R11, RZ, RZ, 0x3bbb989d ;  /* 0x3bbb989dff0b7424 */ /* 0x001fe400078e00ff */
[----:B------:R-:W-:Y:S02]  /*0b10*/  IMAD.MOV.U32 R14, RZ, RZ, 0x437c0000 ;  /* 0x437c0000ff0e7424 */ /* 0x000fe400078e00ff */
[----:B------:R-:W-:Y:S02]  /*0b20*/  VIADD R6, R6, 0x1 ;  /* 0x0000000106067836 */ /* 0x000fe40000000000 */
[----:B------:R-:W-:Y:S02]  /*0b30*/  IMAD.IADD R7, R2, 0x1, R7 ;  /* 0x0000000102077824 */ /* 0x000fe400078e0207 */
[----:B--2---:R-:W-:Y:S01]  /*0b40*/  FADD R10, -R0, R9 ;  /* 0x00000009000a7221 */ /* 0x004fe20000000100 */
[----:B------:R-:W-:-:S03]  /*0b50*/  IMAD.MOV.U32 R9, RZ, RZ, R17 ;  /* 0x000000ffff097224 */ /* 0x000fc600078e0011 */
[----:B------:R-:W-:-:S04]  /*0b60*/  FFMA.SAT R11, R10, R11, 0.5 ;  /* 0x3f0000000a0b7423 */ /* 0x000fc8000000200b */
[----:B------:R-:W-:-:S04]  /*0b70*/  FFMA.RM R11, R11, R14, 12582913 ;  /* 0x4b4000010b0b7423 */ /* 0x000fc8000000400e */
[C---:B------:R-:W-:Y:S01]  /*0b80*/  FADD R13, R11.reuse, -12583039 ;  /* 0xcb40007f0b0d7421 */ /* 0x040fe20000000000 */
[----:B------:R-:W-:-:S03]  /*0b90*/  IMAD.SHL.U32 R8, R11, 0x800000, RZ ;  /* 0x008000000b087824 */ /* 0x000fc600078e00ff */
[----:B------:R-:W-:-:S04]  /*0ba0*/  FFMA R13, R10, 1.4426950216293334961, -R13 ;  /* 0x3fb8aa3b0a0d7823 */ /* 0x000fc8000000080d */
[----:B------:R-:W-:Y:S01]  /*0bb0*/  FFMA R13, R10, 1.925963033500011079e-08, R13 ;  /* 0x32a570600a0d7823 */ /* 0x000fe2000000000d */
[----:B------:R-:W-:-:S04]  /*0bc0*/  IADD3 R10, P1, PT, R12, UR14, RZ ;  /* 0x0000000e0c0a7c10 */ /* 0x000fc8000ff3e0ff */
[----:B------:R-:W-:Y:S01]  /*0bd0*/  IADD3.X R11, PT, PT, R17, UR15, RZ, P1, !PT ;  /* 0x0000000f110b7c10 */ /* 0x000fe20008ffe4ff */
[----:B------:R-:W0:Y:S01]  /*0be0*/  MUFU.EX2 R13, R13 ;  /* 0x0000000d000d7308 */ /* 0x000e220000000800 */
[----:B------:R-:W-:Y:S01]  /*0bf0*/  ISETP.NE.AND P1, PT, R6, RZ, PT ;  /* 0x000000ff0600720c */ /* 0x000fe20003f25270 */
[----:B0-----:R-:W-:Y:S01]  /*0c00*/  FMUL R15, R8, R13 ;  /* 0x0000000d080f7220 */ /* 0x001fe20000400000 */
[----:B------:R-:W-:-:S03]  /*0c10*/  MOV R8, R12 ;  /* 0x0000000c00087202 */ /* 0x000fc60000000f00 */
[----:B------:R-:W-:Y:S01]  /*0c20*/  FADD R4, R15, R4 ;  /* 0x000000040f047221 */ /* 0x000fe20000000000 */
[----:B------:R0:W-:Y:S01]  /*0c30*/  STG.E desc[UR8][R10.64], R15 ;  /* 0x0000000f0a007986 */ /* 0x0001e2000c101908 */
[----:B------:R-:W-:-:S04]  /*0c40*/  IMAD.WIDE.U32 R8, R2, 0x4, R8 ;  /* 0x0000000402087825 */ /* 0x000fc800078e0008 */
[----:B------:R-:W-:Y:S02]  /*0c50*/  IMAD.MOV.U32 R12, RZ, RZ, R8 ;  /* 0x000000ffff0c7224 */ /* 0x000fe400078e0008 */
[----:B------:R-:W-:Y:S01]  /*0c60*/  IMAD.MOV.U32 R17, RZ, RZ, R9 ;  /* 0x000000ffff117224 */ /* 0x000fe200078e0009 */
[----:B------:R-:W-:Y:S06]  /*0c70*/  @P1 BRA `(.L_x_14) ;  /* 0xfffffffc00941947 */ /* 0x000fec000383ffff */
.L_x_13:
[----:B------:R-:W-:Y:S05]  /*0c80*/  BSYNC.RECONVERGENT B1 ;  /* 0x0000000000017941 */ /* 0x000fea0003800200 */
.L_x_12:
[----:B------:R-:W-:Y:S05]  /*0c90*/  @!P0 BRA `(.L_x_11) ;  /* 0x0000000400608947 */ /* 0x000fea0003800000 */
.L_x_15:
[----:B-1----:R-:W-:-:S04]  /*0ca0*/  IADD3 R9, P0, PT, R7, UR10, RZ ;  /* 0x0000000a07097c10 */ /* 0x002fc8000ff1e0ff */
[----:B------:R-:W-:Y:S01]  /*0cb0*/  IADD3.X R6, PT, PT, RZ, UR6, RZ, P0, !PT ;  /* 0x00000006ff067c10 */ /* 0x000fe200087fe4ff */
[----:B------:R-:W-:-:S03]  /*0cc0*/  IMAD.SHL.U32 R8, R9, 0x4, RZ ;  /* 0x0000000409087824 */ /* 0x000fc600078e00ff */
[----:B------:R-:W-:Y:S02]  /*0cd0*/  SHF.L.U64.HI R9, R9, 0x2, R6 ;  /* 0x0000000209097819 */ /* 0x000fe40000010206 */
[----:B------:R-:W-:-:S04]  /*0ce0*/  IADD3 R12, P0, PT, R8, UR16, RZ ;  /* 0x00000010080c7c10 */ /* 0x000fc8000ff1e0ff */
[----:B------:R-:W-:-:S06]  /*0cf0*/  IADD3.X R13, PT, PT, R9, UR17, RZ, P0, !PT ;  /* 0x00000011090d7c10 */ /* 0x000fcc00087fe4ff */
[----:B------:R1:W2:Y:S01]  /*0d00*/  LDG.E R13, desc[UR8][R12.64] ;  /* 0x000000080c0d7981 */ /* 0x0002a2000c1e1900 */
[----:B0-----:R-:W-:Y:S02]  /*0d10*/  IMAD.MOV.U32 R10, RZ, RZ, 0x3bbb989d ;  /* 0x3bbb989dff0a7424 */ /* 0x001fe400078e00ff */
[----:B------:R-:W-:Y:S02]  /*0d20*/  IMAD.MOV.U32 R11, RZ, RZ, 0x437c0000 ;  /* 0x437c0000ff0b7424 */ /* 0x000fe400078e00ff */
[----:B------:R-:W-:-:S05]  /*0d30*/  IMAD.IADD R19, R2, 0x1, R7 ;  /* 0x0000000102137824 */ /* 0x000fca00078e0207 */
[----:B-1----:R-:W-:-:S04]  /*0d40*/  IADD3 R12, P0, PT, R19, UR10, RZ ;  /* 0x0000000a130c7c10 */ /* 0x002fc8000ff1e0ff */
[----:B------:R-:W-:Y:S01]  /*0d50*/  IADD3.X R7, PT, PT, RZ, UR6, RZ, P0, !PT ;  /* 0x00000006ff077c10 */ /* 0x000fe200087fe4ff */
[----:B------:R-:W-:-:S03]  /*0d60*/  IMAD.SHL.U32 R14, R12, 0x4, RZ ;  /* 0x000000040c0e7824 */ /* 0x000fc600078e00ff */
[----:B------:R-:W-:Y:S01]  /*0d70*/  SHF.L.U64.HI R12, R12, 0x2, R7 ;  /* 0x000000020c0c7819 */ /* 0x000fe20000010207 */
[----:B--2---:R-:W-:-:S04]  /*0d80*/  FADD R15, -R0, R13 ;  /* 0x0000000d000f7221 */ /* 0x004fc80000000100 */
[----:B------:R-:W-:-:S04]  /*0d90*/  FFMA.SAT R6, R15, R10, 0.5 ;  /* 0x3f0000000f067423 */ /* 0x000fc8000000200a */
[----:B------:R-:W-:-:S04]  /*0da0*/  FFMA.RM R16, R6, R11, 12582913 ;  /* 0x4b40000106107423 */ /* 0x000fc8000000400b */
[C---:B------:R-:W-:Y:S01]  /*0db0*/  FADD R6, R16.reuse, -12583039 ;  /* 0xcb40007f10067421 */ /* 0x040fe20000000000 */
[----:B------:R-:W-:-:S03]  /*0dc0*/  IMAD.SHL.U32 R13, R16, 0x800000, RZ ;  /* 0x00800000100d7824 */ /* 0x000fc600078e00ff */
[----:B------:R-:W-:-:S04]  /*0dd0*/  FFMA R6, R15, 1.4426950216293334961, -R6 ;  /* 0x3fb8aa3b0f067823 */ /* 0x000fc80000000806 */
[----:B------:R-:W-:Y:S01]  /*0de0*/  FFMA R15, R15, 1.925963033500011079e-08, R6 ;  /* 0x32a570600f0f7823 */ /* 0x000fe20000000006 */
[----:B------:R-:W-:Y:S02]  /*0df0*/  IADD3 R6, P0, PT, R8, UR18, RZ ;  /* 0x0000001208067c10 */ /* 0x000fe4000ff1e0ff */
[----:B------:R-:W-:Y:S01]  /*0e00*/  IADD3 R8, P1, PT, R14, UR16, RZ ;  /* 0x000000100e087c10 */ /* 0x000fe2000ff3e0ff */
[----:B------:R-:W0:Y:S01]  /*0e10*/  MUFU.EX2 R18, R15 ;  /* 0x0000000f00127308 */ /* 0x000e220000000800 */
[----:B------:R-:W-:Y:S02]  /*0e20*/  IADD3.X R7, PT, PT, R9, UR19, RZ, P0, !PT ;  /* 0x0000001309077c10 */ /* 0x000fe400087fe4ff */
[----:B------:R-:W-:Y:S01]  /*0e30*/  IADD3.X R9, PT, PT, R12, UR17, RZ, P1, !PT ;  /* 0x000000110c097c10 */ /* 0x000fe20008ffe4ff */
[----:B0-----:R-:W-:-:S05]  /*0e40*/  FMUL R13, R13, R18 ;  /* 0x000000120d0d7220 */ /* 0x001fca0000400000 */
[----:B------:R0:W-:Y:S04]  /*0e50*/  STG.E desc[UR8][R6.64], R13 ;  /* 0x0000000d06007986 */ /* 0x0001e8000c101908 */
[----:B------:R-:W2:Y:S01]  /*0e60*/  LDG.E R9, desc[UR8][R8.64] ;  /* 0x0000000808097981 */ /* 0x000ea2000c1e1900 */
[----:B------:R-:W-:Y:S02]  /*0e70*/  IMAD.IADD R19, R19, 0x1, R2 ;  /* 0x0000000113137824 */ /* 0x000fe400078e0202 */
[----:B--2---:R-:W-:-:S04]  /*0e80*/  FADD R15, -R0, R9 ;  /* 0x00000009000f7221 */ /* 0x004fc80000000100 */
[----:B------:R-:W-:-:S04]  /*0e90*/  FFMA.SAT R16, R15, R10, 0.5 ;  /* 0x3f0000000f107423 */ /* 0x000fc8000000200a */
[----:B------:R-:W-:-:S04]  /*0ea0*/  FFMA.RM R17, R16, R11, 12582913 ;  /* 0x4b40000110117423 */ /* 0x000fc8000000400b */
[C---:B------:R-:W-:Y:S01]  /*0eb0*/  FADD R16, R17.reuse, -12583039 ;  /* 0xcb40007f11107421 */ /* 0x040fe20000000000 */
[----:B------:R-:W-:-:S03]  /*0ec0*/  IMAD.SHL.U32 R17, R17, 0x800000, RZ ;  /* 0x0080000011117824 */ /* 0x000fc600078e00ff */
[----:B------:R-:W-:-:S04]  /*0ed0*/  FFMA R16, R15, 1.4426950216293334961, -R16 ;  /* 0x3fb8aa3b0f107823 */ /* 0x000fc80000000810 */
[----:B------:R-:W-:Y:S01]  /*0ee0*/  FFMA R18, R15, 1.925963033500011079e-08, R16 ;  /* 0x32a570600f127823 */ /* 0x000fe20000000010 */
[----:B------:R-:W-:-:S04]  /*0ef0*/  IADD3 R15, P0, PT, R19, UR10, RZ ;  /* 0x0000000a130f7c10 */ /* 0x000fc8000ff1e0ff */
[----:B------:R-:W-:Y:S01]  /*0f00*/  SHF.L.U32 R16, R15, 0x2, RZ ;  /* 0x000000020f107819 */ /* 0x000fe200000006ff */
[----:B------:R-:W1:Y:S01]  /*0f10*/  MUFU.EX2 R18, R18 ;  /* 0x0000001200127308 */ /* 0x000e620000000800 */
[----:B0-----:R-:W-:Y:S02]  /*0f20*/  IMAD.X R6, RZ, RZ, UR6, P0 ;  /* 0x00000006ff067e24 */ /* 0x001fe400080e06ff */
[----:B------:R-:W-:-:S03]  /*0f30*/  IADD3 R8, P1, PT, R16, UR16, RZ ;  /* 0x0000001010087c10 */ /* 0x000fc6000ff3e0ff */
[----:B------:R-:W-:Y:S02]  /*0f40*/  SHF.L.U64.HI R15, R15, 0x2, R6 ;  /* 0x000000020f0f7819 */ /* 0x000fe40000010206 */
[----:B------:R-:W-:Y:S02]  /*0f50*/  IADD3 R6, P0, PT, R14, UR18, RZ ;  /* 0x000000120e067c10 */ /* 0x000fe4000ff1e0ff */
[----:B------:R-:W-:Y:S02]  /*0f60*/  IADD3.X R9, PT, PT, R15, UR17, RZ, P1, !PT ;  /* 0x000000110f097c10 */ /* 0x000fe40008ffe4ff */
[----:B------:R-:W-:Y:S01]  /*0f70*/  IADD3.X R7, PT, PT, R12, UR19, RZ, P0, !PT ;  /* 0x000000130c077c10 */ /* 0x000fe200087fe4ff */
[----:B-1----:R-:W-:-:S05]  /*0f80*/  FMUL R17, R17, R18 ;  /* 0x0000001211117220 */ /* 0x002fca0000400000 */
[----:B------:R0:W-:Y:S04]  /*0f90*/  STG.E desc[UR8][R6.64], R17 ;  /* 0x0000001106007986 */ /* 0x0001e8000c101908 */
[----:B------:R-:W2:Y:S01]  /*0fa0*/  LDG.E R9, desc[UR8][R8.64] ;  /* 0x0000000808097981 */ /* 0x000ea2000c1e1900 */
[----:B------:R-:W-:Y:S02]  /*0fb0*/  IMAD.IADD R19, R19, 0x1, R2 ;  /* 0x0000000113137824 */ /* 0x000fe400078e0202 */
[----:B--2---:R-:W-:-:S04]  /*0fc0*/  FADD R21, -R0, R9 ;  /* 0x0000000900157221 */ /* 0x004fc80000000100 */
[----:B------:R-:W-:-:S04]  /*0fd0*/  FFMA.SAT R12, R21, R10, 0.5 ;  /* 0x3f000000150c7423 */ /* 0x000fc8000000200a */
[----:B------:R-:W-:-:S04]  /*0fe0*/  FFMA.RM R18, R12, R11, 12582913 ;  /* 0x4b4000010c127423 */ /* 0x000fc8000000400b */
[C---:B------:R-:W-:Y:S01]  /*0ff0*/  FADD R12, R18.reuse, -12583039 ;  /* 0xcb40007f120c7421 */ /* 0x040fe20000000000 */
[----:B------:R-:W-:-:S03]  /*1000*/  SHF.L.U32 R18, R18, 0x17, RZ ;  /* 0x0000001712127819 */ /* 0x000fc600000006ff */
[----:B------:R-:W-:-:S04]  /*1010*/  FFMA R12, R21, 1.4426950216293334961, -R12 ;  /* 0x3fb8aa3b150c7823 */ /* 0x000fc8000000080c */
[----:B------:R-:W-:Y:S01]  /*1020*/  FFMA R21, R21, 1.925963033500011079e-08, R12 ;  /* 0x32a5706015157823 */ /* 0x000fe2000000000c */
[----:B------:R-:W-:-:S05]  /*1030*/  IADD3 R12, P0, PT, R19, UR10, RZ ;  /* 0x0000000a130c7c10 */ /* 0x000fca000ff1e0ff */
[----:B------:R-:W1:Y:S01]  /*1040*/  MUFU.EX2 R21, R21 ;  /* 0x0000001500157308 */ /* 0x000e620000000800 */
[----:B0-----:R-:W-:Y:S01]  /*1050*/  IMAD.X R7, RZ, RZ, UR6, P0 ;  /* 0x00000006ff077e24 */ /* 0x001fe200080e06ff */
[----:B------:R-:W-:Y:S01]  /*1060*/  IADD3 R8, P0, PT, R16, UR18, RZ ;  /* 0x0000001210087c10 */ /* 0x000fe2000ff1e0ff */
[----:B------:R-:W-:-:S03]  /*1070*/  IMAD.SHL.U32 R14, R12, 0x4, RZ ;  /* 0x000000040c0e7824 */ /* 0x000fc600078e00ff */
[----:B------:R-:W-:Y:S02]  /*1080*/  SHF.L.U64.HI R12, R12, 0x2, R7 ;  /* 0x000000020c0c7819 */ /* 0x000fe40000010207 */
[----:B------:R-:W-:Y:S02]  /*1090*/  IADD3 R6, P1, PT, R14, UR16, RZ ;  /* 0x000000100e067c10 */ /* 0x000fe4000ff3e0ff */
[----:B------:R-:W-:Y:S02]  /*10a0*/  IADD3.X R9, PT, PT, R15, UR19, RZ, P0, !PT ;  /* 0x000000130f097c10 */ /* 0x000fe400087fe4ff */
[----:B------:R-:W-:Y:S01]  /*10b0*/  IADD3.X R7, PT, PT, R12, UR17, RZ, P1, !PT ;  /* 0x000000110c077c10 */ /* 0x000fe20008ffe4ff */
[----:B-1----:R-:W-:-:S05]  /*10c0*/  FMUL R15, R18, R21 ;  /* 0x00000015120f7220 */ /* 0x002fca0000400000 */
[----:B------:R0:W-:Y:S04]  /*10d0*/  STG.E desc[UR8][R8.64], R15 ;  /* 0x0000000f08007986 */ /* 0x0001e8000c101908 */
[----:B------:R-:W2:Y:S01]  /*10e0*/  LDG.E R7, desc[UR8][R6.64] ;  /* 0x0000000806077981 */ /* 0x000ea2000c1e1900 */
[----:B------:R-:W-:-:S04]  /*10f0*/  FADD R4, R13, R4 ;  /* 0x000000040d047221 */ /* 0x000fc80000000000 */
[----:B------:R-:W-:-:S04]  /*1100*/  FADD R4, R4, R17 ;  /* 0x0000001104047221 */ /* 0x000fc80000000000 */
[----:B------:R-:W-:Y:S01]  /*1110*/  FADD R4, R4, R15 ;  /* 0x0000000f04047221 */ /* 0x000fe20000000000 */
[----:B--2---:R-:W-:Y:S01]  /*1120*/  FADD R21, -R0, R7 ;  /* 0x0000000700157221 */ /* 0x004fe20000000100 */
[----:B------:R-:W-:-:S03]  /*1130*/  IMAD.IADD R7, R19, 0x1, R2 ;  /* 0x0000000113077824 */ /* 0x000fc600078e0202 */
[----:B------:R-:W-:-:S04]  /*1140*/  FFMA.SAT R10, R21, R10, 0.5 ;  /* 0x3f000000150a7423 */ /* 0x000fc8000000200a */
[----:B------:R-:W-:-:S04]  /*1150*/  FFMA.RM R11, R10, R11, 12582913 ;  /* 0x4b4000010a0b7423 */ /* 0x000fc8000000400b */
[----:B------:R-:W-:-:S04]  /*1160*/  FADD R10, R11, -12583039 ;  /* 0xcb40007f0b0a7421 */ /* 0x000fc80000000000 */
[----:B------:R-:W-:-:S04]  /*1170*/  FFMA R10, R21, 1.4426950216293334961, -R10 ;  /* 0x3fb8aa3b150a7823 */ /* 0x000fc8000000080a */
[----:B------:R-:W-:Y:S01]  /*1180*/  FFMA R21, R21, 1.925963033500011079e-08, R10 ;  /* 0x32a5706015157823 */ /* 0x000fe2000000000a */
[----:B------:R-:W-:Y:S01]  /*1190*/  IADD3 R10, P0, PT, R14, UR18, RZ ;  /* 0x000000120e0a7c10 */ /* 0x000fe2000ff1e0ff */
[----:B------:R-:W-:-:S03]  /*11a0*/  IMAD.SHL.U32 R14, R11, 0x800000, RZ ;  /* 0x008000000b0e7824 */ /* 0x000fc600078e00ff */
[----:B------:R-:W-:Y:S01]  /*11b0*/  IADD3.X R11, PT, PT, R12, UR19, RZ, P0, !PT ;  /* 0x000000130c0b7c10 */ /* 0x000fe200087fe4ff */
[----:B------:R-:W0:Y:S01]  /*11c0*/  MUFU.EX2 R21, R21 ;  /* 0x0000001500157308 */ /* 0x000e220000000800 */
[----:B------:R-:W-:Y:S01]  /*11d0*/  ISETP.GE.AND P0, PT, R7, UR4, PT ;  /* 0x0000000407007c0c */ /* 0x000fe2000bf06270 */
[----:B0-----:R-:W-:-:S04]  /*11e0*/  FMUL R9, R14, R21 ;  /* 0x000000150e097220 */ /* 0x001fc80000400000 */
[----:B------:R-:W-:Y:S01]  /*11f0*/  FADD R4, R4, R9 ;  /* 0x0000000904047221 */ /* 0x000fe20000000000 */
[----:B------:R1:W-:Y:S07]  /*1200*/  STG.E desc[UR8][R10.64], R9 ;  /* 0x000000090a007986 */ /* 0x0003ee000c101908 */
[----:B------:R-:W-:Y:S05]  /*1210*/  @!P0 BRA `(.L_x_15) ;  /* 0xfffffff800a08947 */ /* 0x000fea000383ffff */
.L_x_11:
[----:B------:R-:W-:Y:S05]  /*1220*/  BSYNC.RECONVERGENT B0 ;  /* 0x0000000000007941 */ /* 0x000fea0003800200 */
.L_x_10:
[----:B------:R-:W2:Y:S01]  /*1230*/  LDCU UR4, c[0x0][0x394] ;  /* 0x00007280ff0477ac */ /* 0x000ea20008000800 */
[C---:B------:R-:W-:Y:S01]  /*1240*/  ISETP.GE.U32.AND P0, PT, R2.reuse, 0x2, PT ;  /* 0x000000020200780c */ /* 0x040fe20003f06070 */
[----:B------:R-:W-:-:S04]  /*1250*/  IMAD R0, R2, 0x4, R3 ;  /* 0x0000000402007824 */ /* 0x000fc800078e0203 */
[----:B------:R-:W-:-:S05]  /*1260*/  IMAD R6, R5, 0x4, R0 ;  /* 0x0000000405067824 */ /* 0x000fca00078e0200 */
[----:B------:R3:W-:Y:S01]  /*1270*/  STS [R6], R4 ;  /* 0x0000000406007388 */ /* 0x0007e20000000800 */
[----:B------:R-:W-:Y:S01]  /*1280*/  BAR.SYNC.DEFER_BLOCKING 0x0 ;  /* 0x0000000000007b1d */ /* 0x000fe20000010000 */
[----:B--2---:R-:W-:-:S05]  /*1290*/  ISETP.GE.AND P1, PT, R5, UR4, PT ;  /* 0x0000000405007c0c */ /* 0x004fca000bf26270 */
[----:B------:R-:W-:Y:S08]  /*12a0*/  @!P0 BRA `(.L_x_16) ;  /* 0x0000000000308947 */ /* 0x000ff00003800000 */
[----:B------:R-:W-:-:S07]  /*12b0*/  MOV R3, R2 ;  /* 0x0000000200037202 */ /* 0x000fce0000000f00 */
.L_x_17:
[----:B------:R-:W-:-:S04]  /*12c0*/  SHF.R.U32.HI R8, RZ, 0x1, R3 ;  /* 0x00000001ff087819 */ /* 0x000fc80000011603 */
[----:B------:R-:W-:-:S13]  /*12d0*/  ISETP.GE.U32.AND P0, PT, R5, R8, PT ;  /* 0x000000080500720c */ /* 0x000fda0003f06070 */
[----:B---3--:R-:W-:Y:S01]  /*12e0*/  @!P0 IMAD R4, R8, 0x4, R6 ;  /* 0x0000000408048824 */ /* 0x008fe200078e0206 */
[----:B------:R-:W-:Y:S05]  /*12f0*/  @!P0 LDS R7, [R6] ;  /* 0x0000000006078984 */ /* 0x000fea0000000800 */
[----:B------:R-:W2:Y:S02]  /*1300*/  @!P0 LDS R4, [R4] ;  /* 0x0000000004048984 */ /* 0x000ea40000000800 */
[----:B--2---:R-:W-:-:S05]  /*1310*/  @!P0 FADD R7, R4, R7 ;  /* 0x0000000704078221 */ /* 0x004fca0000000000 */
[----:B------:R2:W-:Y:S01]  /*1320*/  @!P0 STS [R6], R7 ;  /* 0x0000000706008388 */ /* 0x0005e20000000800 */
[----:B------:R-:W-:Y:S01]  /*1330*/  BAR.SYNC.DEFER_BLOCKING 0x0 ;  /* 0x0000000000007b1d */ /* 0x000fe20000010000 */
[----:B------:R-:W-:Y:S01]  /*1340*/  ISETP.GT.U32.AND P0, PT, R3, 0x3, PT ;  /* 0x000000030300780c */ /* 0x000fe20003f04070 */
[----:B------:R-:W-:-:S12]  /*1350*/  IMAD.MOV.U32 R3, RZ, RZ, R8 ;  /* 0x000000ffff037224 */ /* 0x000fd800078e0008 */
[----:B--2---:R-:W-:Y:S05]  /*1360*/  @P0 BRA `(.L_x_17) ;  /* 0xfffffffc00d40947 */ /* 0x004fea000383ffff */
.L_x_16:
[----:B------:R-:W-:Y:S05]  /*1370*/  @P1 EXIT ;  /* 0x000000000000194d */ /* 0x000fea0003800000 */
[----:B-1----:R-:W1:Y:S01]  /*1380*/  I2F.U32.RP R9, R2 ;  /* 0x0000000200097306 */ /* 0x002e620000209000 */
[----:B------:R-:W-:Y:S01]  /*1390*/  IMAD.IADD R3, R5, 0x1, R2 ;  /* 0x0000000105037824 */ /* 0x000fe200078e0202 */
[----:B------:R-:W-:Y:S01]  /*13a0*/  ISETP.NE.U32.AND P2, PT, R2, RZ, PT ;  /* 0x000000ff0200720c */ /* 0x000fe20003f45070 */
[----:B------:R-:W-:Y:S03]  /*13b0*/  BSSY.RECONVERGENT B0, `(.L_x_18) ;  /* 0x0000039000007945 */ /* 0x000fe60003800200 */
[C---:B------:R-:W-:Y:S02]  /*13c0*/  ISETP.GE.AND P0, PT, R3.reuse, UR4, PT ;  /* 0x0000000403007c0c */ /* 0x040fe4000bf06270 */
[----:B---3--:R-:W-:Y:S02]  /*13d0*/  VIMNMX R4, PT, PT, R3, UR4, !PT ;  /* 0x0000000403047c48 */ /* 0x008fe4000ffe0100 */
[----:B------:R-:W-:-:S04]  /*13e0*/  SEL R8, RZ, 0x1, P0 ;  /* 0x00000001ff087807 */ /* 0x000fc80000000000 */
[----:B------:R-:W-:Y:S01]  /*13f0*/  IADD3 R3, PT, PT, R4, -R3, -R8 ;  /* 0x8000000304037210 */ /* 0x000fe20007ffe808 */
[----:B-1----:R-:W1:Y:S02]  /*1400*/  MUFU.RCP R9, R9 ;  /* 0x0000000900097308 */ /* 0x002e640000001000 */
[----:B-1----:R-:W-:-:S06]  /*1410*/  VIADD R6, R9, 0xffffffe ;  /* 0x0ffffffe09067836 */ /* 0x002fcc0000000000 */
[----:B------:R1:W0:Y:S02]  /*1420*/  F2I.FTZ.U32.TRUNC.NTZ R7, R6 ;  /* 0x0000000600077305 */ /* 0x000224000021f000 */
[----:B-1----:R-:W-:Y:S01]  /*1430*/  IMAD.MOV.U32 R6, RZ, RZ, RZ ;  /* 0x000000ffff067224 */ /* 0x002fe200078e00ff */
[----:B0-----:R-:W-:-:S05]  /*1440*/  IADD3 R11, PT, PT, RZ, -R7, RZ ;  /* 0x80000007ff0b7210 */ /* 0x001fca0007ffe0ff */
[----:B------:R-:W-:-:S04]  /*1450*/  IMAD R11, R11, R2, RZ ;  /* 0x000000020b0b7224 */ /* 0x000fc800078e02ff */
[----:B------:R-:W-:-:S06]  /*1460*/  IMAD.HI.U32 R10, R7, R11, R6 ;  /* 0x0000000b070a7227 */ /* 0x000fcc00078e0006 */
[----:B------:R-:W-:-:S04]  /*1470*/  IMAD.HI.U32 R7, R10, R3, RZ ;  /* 0x000000030a077227 */ /* 0x000fc800078e00ff */
[----:B------:R-:W-:-:S04]  /*1480*/  IMAD.MOV R4, RZ, RZ, -R7 ;  /* 0x000000ffff047224 */ /* 0x000fc800078e0a07 */
[----:B------:R-:W-:Y:S02]  /*1490*/  IMAD R9, R2, R4, R3 ;  /* 0x0000000402097224 */ /* 0x000fe400078e0203 */
[----:B------:R-:W0:Y:S03]  /*14a0*/  LDS R3, [R0] ;  /* 0x0000000000037984 */ /* 0x000e260000000800 */
[----:B------:R-:W-:-:S13]  /*14b0*/  ISETP.GE.U32.AND P0, PT, R9, R2, PT ;  /* 0x000000020900720c */ /* 0x000fda0003f06070 */
[----:B------:R-:W-:Y:S01]  /*14c0*/  @P0 IADD3 R9, PT, PT, R9, -R2, RZ ;  /* 0x8000000209090210 */ /* 0x000fe20007ffe0ff */
[----:B------:R-:W-:-:S03]  /*14d0*/  @P0 VIADD R7, R7, 0x1 ;  /* 0x0000000107070836 */ /* 0x000fc60000000000 */
[----:B------:R-:W-:-:S13]  /*14e0*/  ISETP.GE.U32.AND P1, PT, R9, R2, PT ;  /* 0x000000020900720c */ /* 0x000fda0003f26070 */
[----:B------:R-:W-:Y:S01]  /*14f0*/  @P1 VIADD R7, R7, 0x1 ;  /* 0x0000000107071836 */ /* 0x000fe20000000000 */
[----:B------:R-:W-:-:S05]  /*1500*/  @!P2 LOP3.LUT R7, RZ, R2, RZ, 0x33, !PT ;  /* 0x00000002ff07a212 */ /* 0x000fca00078e33ff */
[----:B------:R-:W-:Y:S02]  /*1510*/  IMAD.IADD R4, R8, 0x1, R7 ;  /* 0x0000000108047824 */ /* 0x000fe400078e0207 */
[----:B0-----:R-:W-:-:S03]  /*1520*/  FADD R3, R3, 9.999999682655225389e-21 ;  /* 0x1e3ce50803037421 */ /* 0x001fc60000000000 */
[----:B------:R-:W-:-:S04]  /*1530*/  LOP3.LUT R6, R4, 0x3, RZ, 0xc0, !PT ;  /* 0x0000000304067812 */ /* 0x000fc800078ec0ff */
[----:B------:R-:W-:-:S13]  /*1540*/  ISETP.NE.AND P0, PT, R6, 0x3, PT ;  /* 0x000000030600780c */ /* 0x000fda0003f05270 */
[----:B------:R-:W-:Y:S05]  /*1550*/  @!P0 BRA `(.L_x_19) ;  /* 0x0000000000788947 */ /* 0x000fea0003800000 */
[----:B------:R-:W0:Y:S01]  /*1560*/  LDCU.64 UR4, c[0x0][0x388] ;  /* 0x00007100ff0477ac */ /* 0x000e220008000a00 */
[----:B------:R-:W-:Y:S02]  /*1570*/  IADD3 R11, P0, PT, R5, UR10, RZ ;  /* 0x0000000a050b7c10 */ /* 0x000fe4000ff1e0ff */
[----:B------:R-:W-:-:S03]  /*1580*/  IADD3 R0, PT, PT, R4, 0x1, RZ ;  /* 0x0000000104007810 */ /* 0x000fc60007ffe0ff */
[----:B------:R-:W-:Y:S01]  /*1590*/  IMAD.X R6, RZ, RZ, UR6, P0 ;  /* 0x00000006ff067e24 */ /* 0x000fe200080e06ff */
[----:B------:R-:W-:-:S05]  /*15a0*/  LOP3.LUT R0, R0, 0x3, RZ, 0xc0, !PT ;  /* 0x0000000300007812 */ /* 0x000fca00078ec0ff */
[----:B------:R-:W-:Y:S02]  /*15b0*/  IMAD R5, R0, R2, R5 ;  /* 0x0000000200057224 */ /* 0x000fe400078e0205 */
[----:B------:R-:W-:Y:S01]  /*15c0*/  IMAD.MOV R8, RZ, RZ, -R0 ;  /* 0x000000ffff087224 */ /* 0x000fe200078e0a00 */
[----:B0-----:R-:W-:-:S04]  /*15d0*/  LEA R10, P0, R11, UR4, 0x2 ;  /* 0x000000040b0a7c11 */ /* 0x001fc8000f8010ff */
[----:B------:R-:W-:-:S09]  /*15e0*/  LEA.HI.X R11, R11, UR5, R6, 0x2, P0 ;  /* 0x000000050b0b7c11 */ /* 0x000fd200080f1406 */
.L_x_22:
[----:B0-----:R-:W-:Y:S01]  /*15f0*/  IMAD.MOV.U32 R6, RZ, RZ, R10 ;  /* 0x000000ffff067224 */ /* 0x001fe200078e000a */
[----:B------:R-:W-:-:S05]  /*1600*/  MOV R7, R11 ;  /* 0x0000000b00077202 */ /* 0x000fca0000000f00 */
[----:B------:R-:W2:Y:S01]  /*1610*/  LDG.E R0, desc[UR8][R6.64] ;  /* 0x0000000806007981 */ /* 0x000ea2000c1e1900 */
[----:B------:R-:W0:Y:S01]  /*1620*/  MUFU.RCP R10, R3 ;  /* 0x00000003000a7308 */ /* 0x000e220000001000 */
[----:B------:R-:W-:Y:S01]  /*1630*/  VIADD R8, R8, 0x1 ;  /* 0x0000000108087836 */ /* 0x000fe20000000000 */
[----:B------:R-:W-:Y:S04]  /*1640*/  BSSY.RECONVERGENT B1, `(.L_x_20) ;  /* 0x000000c000017945 */ /* 0x000fe80003800200 */
[----:B------:R-:W-:Y:S01]  /*1650*/  ISETP.NE.AND P2, PT, R8, RZ, PT ;  /* 0x000000ff0800720c */ /* 0x000fe20003f45270 */
[----:B0-----:R-:W-:-:S04]  /*1660*/  FFMA R9, -R3, R10, 1 ;  /* 0x3f80000003097423 */ /* 0x001fc8000000010a */
[----:B------:R-:W-:Y:S01]  /*1670*/  FFMA R9, R10, R9, R10 ;  /* 0x000000090a097223 */ /* 0x000fe2000000000a */
[----:B--2---:R-:W0:Y:S03]  /*1680*/  FCHK P0, R0, R3 ;  /* 0x0000000300007302 */ /* 0x004e260000000000 */
[----:B------:R-:W-:-:S04]  /*1690*/  FFMA R10, R0, R9, RZ ;  /* 0x00000009000a7223 */ /* 0x000fc800000000ff */
[----:B------:R-:W-:-:S04]  /*16a0*/  FFMA R11, -R3, R10, R0 ;  /* 0x0000000a030b7223 */ /* 0x000fc80000000100 */
[----:B------:R-:W-:Y:S01]  /*16b0*/  FFMA R9, R9, R11, R10 ;  /* 0x0000000b09097223 */ /* 0x000fe2000000000a */
[----:B0-----:R-:W-:Y:S06]  /*16c0*/  @!P0 BRA `(.L_x_21) ;  /* 0x00000000000c8947 */ /* 0x001fec0003800000 */
[----:B------:R-:W-:-:S07]  /*16d0*/  MOV R10, 0x16f0 ;  /* 0x000016f0000a7802 */ /* 0x000fce0000000f00 */
[----:B------:R-:W-:Y:S05]  /*16e0*/  CALL.REL.NOINC `($__internal_0_$__cuda_sm3x_div_rn_noftz_f32_slowpath) ;  /* 0x00000004007c7944 */ /* 0x000fea0003c00000 */
[----:B------:R-:W-:-:S07]  /*16f0*/  IMAD.MOV.U32 R9, RZ, RZ, R13 ;  /* 0x000000ffff097224 */ /* 0x000fce00078e000d */
.L_x_21:
[----:B------:R-:W-:Y:S05]  /*1700*/  BSYNC.RECONVERGENT B1 ;  /* 0x0000000000017941 */ /* 0x000fea0003800200 */
.L_x_20:
[----:B------:R0:W-:Y:S01]  /*1710*/  STG.E desc[UR8][R6.64], R9 ;  /* 0x0000000906007986 */ /* 0x0001e2000c101908 */
[----:B------:R-:W-:Y:S01]  /*1720*/  IMAD.WIDE.U32 R10, R2, 0x4, R6 ;  /* 0x00000004020a7825 */ /* 0x000fe200078e0006 */
[----:B------:R-:W-:Y:S06]  /*1730*/  @P2 BRA `(.L_x_22) ;  /* 0xfffffffc00ac2947 */ /* 0x000fec000383ffff */
.L_x_19:
[----:B------:R-:W-:Y:S05]  /*1740*/  BSYNC.RECONVERGENT B0 ;  /* 0x0000000000007941 */ /* 0x000fea0003800200 */
.L_x_18:
[----:B------:R-:W-:Y:S01]  /*1750*/  ISETP.GE.U32.AND P0, PT, R4, 0x3, PT ;  /* 0x000000030400780c */ /* 0x000fe20003f06070 */
[----:B------:R-:W1:Y:S01]  /*1760*/  LDCU UR7, c[0x0][0x394] ;  /* 0x00007280ff0777ac */ /* 0x000e620008000800 */
[----:B------:R-:W2:Y:S11]  /*1770*/  LDCU.64 UR4, c[0x0][0x388] ;  /* 0x00007100ff0477ac */ /* 0x000eb60008000a00 */
[----:B-12---:R-:W-:Y:S05]  /*1780*/  @!P0 EXIT ;  /* 0x000000000000894d */ /* 0x006fea0003800000 */
.L_x_31:
[----:B------:R-:W-:-:S05]  /*1790*/  IADD3 R0, P0, PT, R5, UR10, RZ ;  /* 0x0000000a05007c10 */ /* 0x000fca000ff1e0ff */
[----:B0-----:R-:W-:Y:S01]  /*17a0*/  IMAD.X R7, RZ, RZ, UR6, P0 ;  /* 0x00000006ff077e24 */ /* 0x001fe200080e06ff */
[----:B------:R-:W-:-:S04]  /*17b0*/  LEA R6, P0, R0, UR4, 0x2 ;  /* 0x0000000400067c11 */ /* 0x000fc8000f8010ff */
[----:B------:R-:W-:-:S05]  /*17c0*/  LEA.HI.X R7, R0, UR5, R7, 0x2, P0 ;  /* 0x0000000500077c11 */ /* 0x000fca00080f1407 */
[----:B------:R-:W2:Y:S01]  /*17d0*/  LDG.E R8, desc[UR8][R6.64] ;  /* 0x0000000806087981 */ /* 0x000ea2000c1e1900 */
[----:B------:R-:W0:Y:S01]  /*17e0*/  MUFU.RCP R0, R3 ;  /* 0x0000000300007308 */ /* 0x000e220000001000 */
[----:B------:R-:W-:Y:S01]  /*17f0*/  BSSY.RECONVERGENT B0, `(.L_x_23) ;  /* 0x000000c000007945 */ /* 0x000fe20003800200 */
[----:B0-----:R-:W-:-:S04]  /*1800*/  FFMA R9, -R3, R0, 1 ;  /* 0x3f80000003097423 */ /* 0x001fc80000000100 */
[----:B------:R-:W-:Y:S02]  /*1810*/  FFMA R0, R0, R9, R0 ;  /* 0x0000000900007223 */ /* 0x000fe40000000000 */
[----:B--2---:R-:W0:Y:S02]  /*1820*/  FCHK P0, R8, R3 ;  /* 0x0000000308007302 */ /* 0x004e240000000000 */
[----:B------:R-:W-:-:S04]  /*1830*/  FFMA R4, R0, R8, RZ ;  /* 0x0000000800047223 */ /* 0x000fc800000000ff */
[----:B------:R-:W-:-:S04]  /*1840*/  FFMA R9, -R3, R4, R8 ;  /* 0x0000000403097223 */ /* 0x000fc80000000108 */
[----:B------:R-:W-:Y:S01]  /*1850*/  FFMA R11, R0, R9, R4 ;  /* 0x00000009000b7223 */ /* 0x000fe20000000004 */
[----:B0-----:R-:W-:Y:S06]  /*1860*/  @!P0 BRA `(.L_x_24) ;  /* 0x0000000000108947 */ /* 0x001fec0003800000 */
[----:B------:R-:W-:Y:S02]  /*1870*/  MOV R0, R8 ;  /* 0x0000000800007202 */ /* 0x000fe40000000f00 */
[----:B------:R-:W-:-:S07]  /*1880*/  MOV R10, 0x18a0 ;  /* 0x000018a0000a7802 */ /* 0x000fce0000000f00 */
[----:B------:R-:W-:Y:S05]  /*1890*/  CALL.REL.NOINC `($__internal_0_$__cuda_sm3x_div_rn_noftz_f32_slowpath) ;  /* 0x0000000400107944 */ /* 0x000fea0003c00000 */
[----:B------:R-:W-:-:S07]  /*18a0*/  IMAD.MOV.U32 R11, RZ, RZ, R13 ;  /* 0x000000ffff0b7224 */ /* 0x000fce00078e000d */
.L_x_24:
[----:B------:R-:W-:Y:S05]  /*18b0*/  BSYNC.RECONVERGENT B0 ;  /* 0x0000000000007941 */ /* 0x000fea0003800200 */
.L_x_23:
[----:B------:R-:W-:Y:S01]  /*18c0*/  IMAD.IADD R9, R2, 0x1, R5 ;  /* 0x0000000102097824 */ /* 0x000fe200078e0205 */
[----:B------:R0:W-:Y:S04]  /*18d0*/  STG.E desc[UR8][R6.64], R11 ;  /* 0x0000000b06007986 */ /* 0x0001e8000c101908 */
[----:B------:R-:W-:-:S05]  /*18e0*/  IADD3 R0, P0, PT, R9, UR10, RZ ;  /* 0x0000000a09007c10 */ /* 0x000fca000ff1e0ff */
[----:B------:R-:W-:Y:S01]  /*18f0*/  IMAD.X R5, RZ, RZ, UR6, P0 ;  /* 0x00000006ff057e24 */ /* 0x000fe200080e06ff */
[----:B------:R-:W-:-:S04]  /*1900*/  LEA R4, P0, R0, UR4, 0x2 ;  /* 0x0000000400047c11 */ /* 0x000fc8000f8010ff */
[----:B------:R-:W-:-:S05]  /*1910*/  LEA.HI.X R5, R0, UR5, R5, 0x2, P0 ;  /* 0x0000000500057c11 */ /* 0x000fca00080f1405 */
[----:B------:R-:W2:Y:S01]  /*1920*/  LDG.E R10, desc[UR8][R4.64] ;  /* 0x00000008040a7981 */ /* 0x000ea2000c1e1900 */
[----:B------:R-:W1:Y:S01]  /*1930*/  MUFU.RCP R0, R3 ;  /* 0x0000000300007308 */ /* 0x000e620000001000 */
[----:B------:R-:W-:Y:S01]  /*1940*/  BSSY.RECONVERGENT B0, `(.L_x_25) ;  /* 0x000000b000007945 */ /* 0x000fe20003800200 */
[----:B-1----:R-:W-:-:S04]  /*1950*/  FFMA R13, -R3, R0, 1 ;  /* 0x3f800000030d7423 */ /* 0x002fc80000000100 */
[----:B------:R-:W-:Y:S02]  /*1960*/  FFMA R0, R0, R13, R0 ;  /* 0x0000000d00007223 */ /* 0x000fe40000000000 */
[----:B--2---:R-:W1:Y:S02]  /*1970*/  FCHK P0, R10, R3 ;  /* 0x000000030a007302 */ /* 0x004e640000000000 */
[----:B------:R-:W-:-:S04]  /*1980*/  FFMA R8, R0, R10, RZ ;  /* 0x0000000a00087223 */ /* 0x000fc800000000ff */
[----:B------:R-:W-:-:S04]  /*1990*/  FFMA R13, -R3, R8, R10 ;  /* 0x00000008030d7223 */ /* 0x000fc8000000010a */
[----:B------:R-:W-:Y:S01]  /*19a0*/  FFMA R13, R0, R13, R8 ;  /* 0x0000000d000d7223 */ /* 0x000fe20000000008 */
[----:B01----:R-:W-:Y:S06]  /*19b0*/  @!P0 BRA `(.L_x_26) ;  /* 0x00000000000c8947 */ /* 0x003fec0003800000 */
[----:B------:R-:W-:Y:S02]  /*19c0*/  MOV R0, R10 ;  /* 0x0000000a00007202 */ /* 0x000fe40000000f00 */
[----:B------:R-:W-:-:S07]  /*19d0*/  MOV R10, 0x19f0 ;  /* 0x000019f0000a7802 */ /* 0x000fce0000000f00 */
[----:B------:R-:W-:Y:S05]  /*19e0*/  CALL.REL.NOINC `($__internal_0_$__cuda_sm3x_div_rn_noftz_f32_slowpath) ;  /* 0x0000000000bc7944 */ /* 0x000fea0003c00000 */
.L_x_26:
[----:B------:R-:W-:Y:S05]  /*19f0*/  BSYNC.RECONVERGENT B0 ;  /* 0x0000000000007941 */ /* 0x000fea0003800200 */
.L_x_25:
        /* <DEDUP_REMOVED lines=16> */
[----:B------:R-:W-:Y:S01]  /*1b00*/  IMAD.MOV.U32 R0, RZ, RZ, R10 ;  /* 0x000000ffff007224 */ /* 0x000fe200078e000a */
[----:B------:R-:W-:-:S07]  /*1b10*/  MOV R10, 0x1b30 ;  /* 0x00001b30000a7802 */ /* 0x000fce0000000f00 */
[----:B------:R-:W-:Y:S05]  /*1b20*/  CALL.REL.NOINC `($__internal_0_$__cuda_sm3x_div_rn_noftz_f32_slowpath) ;  /* 0x00000000006c7944 */ /* 0x000fea0003c00000 */
[----:B------:R-:W-:-:S07]  /*1b30*/  MOV R11, R13 ;  /* 0x0000000d000b7202 */ /* 0x000fce0000000f00 */
.L_x_28:
[----:B------:R-:W-:Y:S05]  /*1b40*/  BSYNC.RECONVERGENT B0 ;  /* 0x0000000000007941 */ /* 0x000fea0003800200 */
.L_x_27:
        /* <DEDUP_REMOVED lines=19> */
.L_x_30:
[----:B------:R-:W-:Y:S05]  /*1c80*/  BSYNC.RECONVERGENT B0 ;  /* 0x0000000000007941 */ /* 0x000fea0003800200 */
.L_x_29:
[----:B------:R1:W-:Y:S01]  /*1c90*/  STG.E desc[UR8][R8.64], R13 ;  /* 0x0000000d08007986 */ /* 0x0003e2000c101908 */
[----:B------:R-:W-:-:S04]  /*1ca0*/  IADD3 R5, PT, PT, R5, R2, RZ ;  /* 0x0000000205057210 */ /* 0x000fc80007ffe0ff */
[----:B------:R-:W-:-:S13]  /*1cb0*/  ISETP.GE.AND P0, PT, R5, UR7, PT ;  /* 0x0000000705007c0c */ /* 0x000fda000bf06270 */
[----:B-1----:R-:W-:Y:S05]  /*1cc0*/  @!P0 BRA `(.L_x_31) ;  /* 0xfffffff800b08947 */ /* 0x002fea000383ffff */
[----:B------:R-:W-:Y:S05]  /*1cd0*/  EXIT ;  /* 0x000000000000794d */ /* 0x000fea0003800000 */
        .weak           $__internal_0_$__cuda_sm3x_div_rn_noftz_f32_slowpath
        .type           $__internal_0_$__cuda_sm3x_div_rn_noftz_f32_slowpath,@function
        .size           $__internal_0_$__cuda_sm3x_div_rn_noftz_f32_slowpath,(.L_x_44 - $__internal_0_$__cuda_sm3x_div_rn_noftz_f32_slowpath)
$__internal_0_$__cuda_sm3x_div_rn_noftz_f32_slowpath:
[--C-:B------:R-:W-:Y:S01]  /*1ce0*/  SHF.R.U32.HI R11, RZ, 0x17, R3.reuse ;  /* 0x00000017ff0b7819 */ /* 0x100fe20000011603 */
[----:B------:R-:W-:Y:S01]  /*1cf0*/  BSSY.RECONVERGENT B2, `(.L_x_32) ;  /* 0x0000063000027945 */ /* 0x000fe20003800200 */
[----:B------:R-:W-:Y:S01]  /*1d00*/  SHF.R.U32.HI R13, RZ, 0x17, R0 ;  /* 0x00000017ff0d7819 */ /* 0x000fe20000011600 */
[----:B------:R-:W-:Y:S01]  /*1d10*/  IMAD.MOV.U32 R15, RZ, RZ, R3 ;  /* 0x000000ffff0f7224 */ /* 0x000fe200078e0003 */
[----:B------:R-:W-:Y:S02]  /*1d20*/  LOP3.LUT R11, R11, 0xff, RZ, 0xc0, !PT ;  /* 0x000000ff0b0b7812 */ /* 0x000fe400078ec0ff */
[----:B------:R-:W-:-:S03]  /*1d30*/  LOP3.LUT R13, R13, 0xff, RZ, 0xc0, !PT ;  /* 0x000000ff0d0d7812 */ /* 0x000fc600078ec0ff */
[----:B------:R-:W-:Y:S02]  /*1d40*/  VIADD R16, R11, 0xffffffff ;  /* 0xffffffff0b107836 */ /* 0x000fe40000000000 */
[----:B------:R-:W-:-:S03]  /*1d50*/  VIADD R14, R13, 0xffffffff ;  /* 0xffffffff0d0e7836 */ /* 0x000fc60000000000 */
[----:B------:R-:W-:-:S04]  /*1d60*/  ISETP.GT.U32.AND P0, PT, R16, 0xfd, PT ;  /* 0x000000fd1000780c */ /* 0x000fc80003f04070 */
[----:B------:R-:W-:-:S13]  /*1d70*/  ISETP.GT.U32.OR P0, PT, R14, 0xfd, P0 ;  /* 0x000000fd0e00780c */ /* 0x000fda0000704470 */
[----:B------:R-:W-:Y:S01]  /*1d80*/  @!P0 MOV R12, RZ ;  /* 0x000000ff000c8202 */ /* 0x000fe20000000f00 */
[----:B------:R-:W-:Y:S06]  /*1d90*/  @!P0 BRA `(.L_x_33) ;  /* 0x00000000005c8947 */ /* 0x000fec0003800000 */
[----:B------:R-:W-:Y:S02]  /*1da0*/  FSETP.GTU.FTZ.AND P0, PT, |R0|, +INF , PT ;  /* 0x7f8000000000780b */ /* 0x000fe40003f1c200 */
[----:B------:R-:W-:-:S04]  /*1db0*/  FSETP.GTU.FTZ.AND P1, PT, |R3|, +INF , PT ;  /* 0x7f8000000300780b */ /* 0x000fc80003f3c200 */
[----:B------:R-:W-:-:S13]  /*1dc0*/  PLOP3.LUT P0, PT, P0, P1, PT, 0xf8, 0x8f ;  /* 0x00000000008f781c */ /* 0x000fda0000703f70 */
[----:B------:R-:W-:Y:S05]  /*1dd0*/  @P0 BRA `(.L_x_34) ;  /* 0x00000004004c0947 */ /* 0x000fea0003800000 */
[----:B------:R-:W-:-:S13]  /*1de0*/  LOP3.LUT P0, RZ, R15, 0x7fffffff, R0, 0xc8, !PT ;  /* 0x7fffffff0fff7812 */ /* 0x000fda000780c800 */
[----:B------:R-:W-:Y:S05]  /*1df0*/  @!P0 BRA `(.L_x_35) ;  /* 0x00000004003c8947 */ /* 0x000fea0003800000 */
[C---:B------:R-:W-:Y:S02]  /*1e00*/  FSETP.NEU.FTZ.AND P3, PT, |R0|.reuse, +INF , PT ;  /* 0x7f8000000000780b */ /* 0x040fe40003f7d200 */
[----:B------:R-:W-:Y:S02]  /*1e10*/  FSETP.NEU.FTZ.AND P1, PT, |R3|, +INF , PT ;  /* 0x7f8000000300780b */ /* 0x000fe40003f3d200 */
[----:B------:R-:W-:-:S11]  /*1e20*/  FSETP.NEU.FTZ.AND P0, PT, |R0|, +INF , PT ;  /* 0x7f8000000000780b */ /* 0x000fd60003f1d200 */
[----:B------:R-:W-:Y:S05]  /*1e30*/  @!P1 BRA !P3, `(.L_x_35) ;  /* 0x00000004002c9947 */ /* 0x000fea0005800000 */
[----:B------:R-:W-:-:S04]  /*1e40*/  LOP3.LUT P3, RZ, R0, 0x7fffffff, RZ, 0xc0, !PT ;  /* 0x7fffffff00ff7812 */ /* 0x000fc8000786c0ff */
[----:B------:R-:W-:-:S13]  /*1e50*/  PLOP3.LUT P1, PT, P1, P3, PT, 0x2f, 0xf2 ;  /* 0x0000000000f2781c */ /* 0x000fda0000f26577 */
[----:B------:R-:W-:Y:S05]  /*1e60*/  @P1 BRA `(.L_x_36) ;  /* 0x0000000400181947 */ /* 0x000fea0003800000 */
[----:B------:R-:W-:-:S04]  /*1e70*/  LOP3.LUT P1, RZ, R15, 0x7fffffff, RZ, 0xc0, !PT ;  /* 0x7fffffff0fff7812 */ /* 0x000fc8000782c0ff */
[----:B------:R-:W-:-:S13]  /*1e80*/  PLOP3.LUT P0, PT, P0, P1, PT, 0x2f, 0xf2 ;  /* 0x0000000000f2781c */ /* 0x000fda0000702577 */
[----:B------:R-:W-:Y:S05]  /*1e90*/  @P0 BRA `(.L_x_37) ;  /* 0x0000000400000947 */ /* 0x000fea0003800000 */
[----:B------:R-:W-:Y:S02]  /*1ea0*/  ISETP.GE.AND P0, PT, R14, RZ, PT ;  /* 0x000000ff0e00720c */ /* 0x000fe40003f06270 */
[----:B------:R-:W-:-:S11]  /*1eb0*/  ISETP.GE.AND P1, PT, R16, RZ, PT ;  /* 0x000000ff1000720c */ /* 0x000fd60003f26270 */
[----:B------:R-:W-:Y:S02]  /*1ec0*/  @P0 IMAD.MOV.U32 R12, RZ, RZ, RZ ;  /* 0x000000ffff0c0224 */ /* 0x000fe400078e00ff */
[----:B------:R-:W-:Y:S01]  /*1ed0*/  @!P0 FFMA R0, R0, 1.84467440737095516160e+19, RZ ;  /* 0x5f80000000008823 */ /* 0x000fe200000000ff */
[----:B------:R-:W-:Y:S02]  /*1ee0*/  @!P0 IMAD.MOV.U32 R12, RZ, RZ, -0x40 ;  /* 0xffffffc0ff0c8424 */ /* 0x000fe400078e00ff */
[----:B------:R-:W-:Y:S02]  /*1ef0*/  @!P1 FFMA R15, R3, 1.84467440737095516160e+19, RZ ;  /* 0x5f800000030f9823 */ /* 0x000fe400000000ff */
[----:B------:R-:W-:-:S07]  /*1f00*/  @!P1 VIADD R12, R12, 0x40 ;  /* 0x000000400c0c9836 */ /* 0x000fce0000000000 */
.L_x_33:
[----:B------:R-:W-:Y:S01]  /*1f10*/  LEA R14, R11, 0xc0800000, 0x17 ;  /* 0xc08000000b0e7811 */ /* 0x000fe200078eb8ff */
[----:B------:R-:W-:Y:S03]  /*1f20*/  BSSY.RECONVERGENT B3, `(.L_x_38) ;  /* 0x0000036000037945 */ /* 0x000fe60003800200 */
[----:B------:R-:W-:Y:S01]  /*1f30*/  IADD3 R16, PT, PT, -R14, R15, RZ ;  /* 0x0000000f0e107210 */ /* 0x000fe20007ffe1ff */
[----:B------:R-:W-:-:S03]  /*1f40*/  VIADD R15, R13, 0xffffff81 ;  /* 0xffffff810d0f7836 */ /* 0x000fc60000000000 */
[----:B------:R-:W0:Y:S01]  /*1f50*/  MUFU.RCP R14, R16 ;  /* 0x00000010000e7308 */ /* 0x000e220000001000 */
[----:B------:R-:W-:Y:S01]  /*1f60*/  FADD.FTZ R17, -R16, -RZ ;  /* 0x800000ff10117221 */ /* 0x000fe20000010100 */
[C---:B------:R-:W-:Y:S01]  /*1f70*/  IMAD R0, R15.reuse, -0x800000, R0 ;  /* 0xff8000000f007824 */ /* 0x040fe200078e0200 */
[----:B------:R-:W-:-:S05]  /*1f80*/  IADD3 R15, PT, PT, R15, 0x7f, -R11 ;  /* 0x0000007f0f0f7810 */ /* 0x000fca0007ffe80b */
[----:B------:R-:W-:Y:S02]  /*1f90*/  IMAD.IADD R15, R15, 0x1, R12 ;  /* 0x000000010f0f7824 */ /* 0x000fe400078e020c */
[----:B0-----:R-:W-:-:S04]  /*1fa0*/  FFMA R13, R14, R17, 1 ;  /* 0x3f8000000e0d7423 */ /* 0x001fc80000000011 */
[----:B------:R-:W-:-:S04]  /*1fb0*/  FFMA R13, R14, R13, R14 ;  /* 0x0000000d0e0d7223 */ /* 0x000fc8000000000e */
[----:B------:R-:W-:-:S04]  /*1fc0*/  FFMA R14, R0, R13, RZ ;  /* 0x0000000d000e7223 */ /* 0x000fc800000000ff */
[----:B------:R-:W-:-:S04]  /*1fd0*/  FFMA R18, R17, R14, R0 ;  /* 0x0000000e11127223 */ /* 0x000fc80000000000 */
[----:B------:R-:W-:-:S04]  /*1fe0*/  FFMA R14, R13, R18, R14 ;  /* 0x000000120d0e7223 */ /* 0x000fc8000000000e */
[----:B------:R-:W-:-:S04]  /*1ff0*/  FFMA R17, R17, R14, R0 ;  /* 0x0000000e11117223 */ /* 0x000fc80000000000 */
[----:B------:R-:W-:-:S05]  /*2000*/  FFMA R0, R13, R17, R14 ;  /* 0x000000110d007223 */ /* 0x000fca000000000e */
[----:B------:R-:W-:-:S04]  /*2010*/  SHF.R.U32.HI R11, RZ, 0x17, R0 ;  /* 0x00000017ff0b7819 */ /* 0x000fc80000011600 */
[----:B------:R-:W-:-:S05]  /*2020*/  LOP3.LUT R11, R11, 0xff, RZ, 0xc0, !PT ;  /* 0x000000ff0b0b7812 */ /* 0x000fca00078ec0ff */
[----:B------:R-:W-:-:S05]  /*2030*/  IMAD.IADD R11, R11, 0x1, R15 ;  /* 0x000000010b0b7824 */ /* 0x000fca00078e020f */
[----:B------:R-:W-:-:S04]  /*2040*/  IADD3 R12, PT, PT, R11, -0x1, RZ ;  /* 0xffffffff0b0c7810 */ /* 0x000fc80007ffe0ff */
[----:B------:R-:W-:-:S13]  /*2050*/  ISETP.GE.U32.AND P0, PT, R12, 0xfe, PT ;  /* 0x000000fe0c00780c */ /* 0x000fda0003f06070 */
[----:B------:R-:W-:Y:S05]  /*2060*/  @!P0 BRA `(.L_x_39) ;  /* 0x0000000000808947 */ /* 0x000fea0003800000 */
[----:B------:R-:W-:-:S13]  /*2070*/  ISETP.GT.AND P0, PT, R11, 0xfe, PT ;  /* 0x000000fe0b00780c */ /* 0x000fda0003f04270 */
[----:B------:R-:W-:Y:S05]  /*2080*/  @P0 BRA `(.L_x_40) ;  /* 0x00000000006c0947 */ /* 0x000fea0003800000 */
[----:B------:R-:W-:-:S13]  /*2090*/  ISETP.GE.AND P0, PT, R11, 0x1, PT ;  /* 0x000000010b00780c */ /* 0x000fda0003f06270 */
[----:B------:R-:W-:Y:S05]  /*20a0*/  @P0 BRA `(.L_x_41) ;  /* 0x0000000000740947 */ /* 0x000fea0003800000 */
[----:B------:R-:W-:Y:S02]  /*20b0*/  ISETP.GE.AND P0, PT, R11, -0x18, PT ;  /* 0xffffffe80b00780c */ /* 0x000fe40003f06270 */
[----:B------:R-:W-:-:S11]  /*20c0*/  LOP3.LUT R0, R0, 0x80000000, RZ, 0xc0, !PT ;  /* 0x8000000000007812 */ /* 0x000fd600078ec0ff */
[----:B------:R-:W-:Y:S05]  /*20d0*/  @!P0 BRA `(.L_x_41) ;  /* 0x0000000000688947 */ /* 0x000fea0003800000 */
[-CC-:B------:R-:W-:Y:S01]  /*20e0*/  FFMA.RZ R12, R13, R17.reuse, R14.reuse ;  /* 0x000000110d0c7223 */ /* 0x180fe2000000c00e */
[C---:B------:R-:W-:Y:S02]  /*20f0*/  ISETP.NE.AND P3, PT, R11.reuse, RZ, PT ;  /* 0x000000ff0b00720c */ /* 0x040fe40003f65270 */
[----:B------:R-:W-:Y:S02]  /*2100*/  ISETP.NE.AND P1, PT, R11, RZ, PT ;  /* 0x000000ff0b00720c */ /* 0x000fe40003f25270 */
[----:B------:R-:W-:Y:S01]  /*2110*/  LOP3.LUT R15, R12, 0x7fffff, RZ, 0xc0, !PT ;  /* 0x007fffff0c0f7812 */ /* 0x000fe200078ec0ff */
[CCC-:B------:R-:W-:Y:S01]  /*2120*/  FFMA.RP R12, R13.reuse, R17.reuse, R14.reuse ;  /* 0x000000110d0c7223 */ /* 0x1c0fe2000000800e */
[----:B------:R-:W-:Y:S01]  /*2130*/  FFMA.RM R13, R13, R17, R14 ;  /* 0x000000110d0d7223 */ /* 0x000fe2000000400e */
[----:B------:R-:W-:Y:S01]  /*2140*/  VIADD R14, R11, 0x20 ;  /* 0x000000200b0e7836 */ /* 0x000fe20000000000 */
[----:B------:R-:W-:Y:S01]  /*2150*/  LOP3.LUT R15, R15, 0x800000, RZ, 0xfc, !PT ;  /* 0x008000000f0f7812 */ /* 0x000fe200078efcff */
[----:B------:R-:W-:-:S02]  /*2160*/  IMAD.MOV R11, RZ, RZ, -R11 ;  /* 0x000000ffff0b7224 */ /* 0x000fc400078e0a0b */
[----:B------:R-:W-:Y:S02]  /*2170*/  FSETP.NEU.FTZ.AND P0, PT, R12, R13, PT ;  /* 0x0000000d0c00720b */ /* 0x000fe40003f1d000 */
[----:B------:R-:W-:Y:S02]  /*2180*/  SHF.L.U32 R14, R15, R14, RZ ;  /* 0x0000000e0f0e7219 */ /* 0x000fe400000006ff */
[----:B------:R-:W-:Y:S02]  /*2190*/  SEL R12, R11, RZ, P3 ;  /* 0x000000ff0b0c7207 */ /* 0x000fe40001800000 */
[----:B------:R-:W-:Y:S02]  /*21a0*/  ISETP.NE.AND P1, PT, R14, RZ, P1 ;  /* 0x000000ff0e00720c */ /* 0x000fe40000f25270 */
[----:B------:R-:W-:Y:S02]  /*21b0*/  SHF.R.U32.HI R12, RZ, R12, R15 ;  /* 0x0000000cff0c7219 */ /* 0x000fe4000001160f */
[----:B------:R-:W-:-:S02]  /*21c0*/  PLOP3.LUT P0, PT, P0, P1, PT, 0xf8, 0x8f ;  /* 0x00000000008f781c */ /* 0x000fc40000703f70 */
[----:B------:R-:W-:Y:S02]  /*21d0*/  SHF.R.U32.HI R14, RZ, 0x1, R12 ;  /* 0x00000001ff0e7819 */ /* 0x000fe4000001160c */
[----:B------:R-:W-:-:S04]  /*21e0*/  SEL R11, RZ, 0x1, !P0 ;  /* 0x00000001ff0b7807 */ /* 0x000fc80004000000 */
[----:B------:R-:W-:-:S04]  /*21f0*/  LOP3.LUT R11, R11, 0x1, R14, 0xf8, !PT ;  /* 0x000000010b0b7812 */ /* 0x000fc800078ef80e */
[----:B------:R-:W-:-:S05]  /*2200*/  LOP3.LUT R11, R11, R12, RZ, 0xc0, !PT ;  /* 0x0000000c0b0b7212 */ /* 0x000fca00078ec0ff */
[----:B------:R-:W-:-:S05]  /*2210*/  IMAD.IADD R11, R14, 0x1, R11 ;  /* 0x000000010e0b7824 */ /* 0x000fca00078e020b */
[----:B------:R-:W-:Y:S01]  /*2220*/  LOP3.LUT R0, R11, R0, RZ, 0xfc, !PT ;  /* 0x000000000b007212 */ /* 0x000fe200078efcff */
[----:B------:R-:W-:Y:S06]  /*2230*/  BRA `(.L_x_41) ;  /* 0x0000000000107947 */ /* 0x000fec0003800000 */
.L_x_40:
[----:B------:R-:W-:-:S04]  /*2240*/  LOP3.LUT R0, R0, 0x80000000, RZ, 0xc0, !PT ;  /* 0x8000000000007812 */ /* 0x000fc800078ec0ff */
[----:B------:R-:W-:Y:S01]  /*2250*/  LOP3.LUT R0, R0, 0x7f800000, RZ, 0xfc, !PT ;  /* 0x7f80000000007812 */ /* 0x000fe200078efcff */
[----:B------:R-:W-:Y:S06]  /*2260*/  BRA `(.L_x_41) ;  /* 0x0000000000047947 */ /* 0x000fec0003800000 */
.L_x_39:
[----:B------:R-:W-:-:S07]  /*2270*/  LEA R0, R15, R0, 0x17 ;  /* 0x000000000f007211 */ /* 0x000fce00078eb8ff */
.L_x_41:
[----:B------:R-:W-:Y:S05]  /*2280*/  BSYNC.RECONVERGENT B3 ;  /* 0x0000000000037941 */ /* 0x000fea0003800200 */
.L_x_38:
[----:B------:R-:W-:Y:S05]  /*2290*/  BRA `(.L_x_42) ;  /* 0x0000000000207947 */ /* 0x000fea0003800000 */
.L_x_37:
[----:B------:R-:W-:-:S04]  /*22a0*/  LOP3.LUT R0, R15, 0x80000000, R0, 0x48, !PT ;  /* 0x800000000f007812 */ /* 0x000fc800078e4800 */
[----:B------:R-:W-:Y:S01]  /*22b0*/  LOP3.LUT R0, R0, 0x7f800000, RZ, 0xfc, !PT ;  /* 0x7f80000000007812 */ /* 0x000fe200078efcff */
[----:B------:R-:W-:Y:S06]  /*22c0*/  BRA `(.L_x_42) ;  /* 0x0000000000147947 */ /* 0x000fec0003800000 */
.L_x_36:
[----:B------:R-:W-:Y:S01]  /*22d0*/  LOP3.LUT R0, R15, 0x80000000, R0, 0x48, !PT ;  /* 0x800000000f007812 */ /* 0x000fe200078e4800 */
[----:B------:R-:W-:Y:S06]  /*22e0*/  BRA `(.L_x_42) ;  /* 0x00000000000c7947 */ /* 0x000fec0003800000 */
.L_x_35:
[----:B------:R-:W0:Y:S01]  /*22f0*/  MUFU.RSQ R0, -QNAN ;  /* 0xffc0000000007908 */ /* 0x000e220000001400 */
[----:B------:R-:W-:Y:S05]  /*2300*/  BRA `(.L_x_42) ;  /* 0x0000000000047947 */ /* 0x000fea0003800000 */
.L_x_34:
[----:B------:R-:W-:-:S07]  /*2310*/  FADD.FTZ R0, R0, R3 ;  /* 0x0000000300007221 */ /* 0x000fce0000010000 */
.L_x_42:
[----:B------:R-:W-:Y:S05]  /*2320*/  BSYNC.RECONVERGENT B2 ;  /* 0x0000000000027941 */ /* 0x000fea0003800200 */
.L_x_32:
[----:B------:R-:W-:Y:S02]  /*2330*/  IMAD.MOV.U32 R11, RZ, RZ, 0x0 ;  /* 0x00000000ff0b7424 */ /* 0x000fe400078e00ff */
[----:B0-----:R-:W-:Y:S02]  /*2340*/  IMAD.MOV.U32 R13, RZ, RZ, R0 ;  /* 0x000000ffff0d7224 */ /* 0x001fe400078e0000 */
[----:B------:R-:W-:Y:S05]  /*2350*/  RET.REL.NODEC R10 `(_Z6sm_rowPKfPfii) ;  /* 0xffffffdc0a287950 */ /* 0x000fea0003c3ffff */
.L_x_43:
[----:B------:R-:W-:-:S00]  /*2360*/  BRA `(.L_x_43) ;  /* 0xfffffffc00fc7947 */ /* 0x000fc0000383ffff */
[----:B------:R-:W-:-:S00]  /*2370*/  NOP ;  /* 0x0000000000007918 */ /* 0x000fc00000000000 */
        /* <DEDUP_REMOVED lines=8> */
.L_x_44:


//--------------------- .nv.shared._Z6sm_rowPKfPfii --------------------------
	.section	.nv.shared._Z6sm_rowPKfPfii,"aw",@nobits
	.sectionflags	@""
	.align	16
	.zero		1024


//--------------------- .nv.shared.reserved.0     --------------------------
	.section	.nv.shared.reserved.0,"aw",@nobits
	.weak		__nv_reservedSMEM_offset_0_alias
	.size		__nv_reservedSMEM_offset_0_alias, 0, 64
	.other		__nv_reservedSMEM_offset_0_alias,@"STO_CUDA_RESERVED_SHARED STV_DEFAULT"
__nv_reservedSMEM_offset_0_alias:
	.zero		0
	.zero		64


//--------------------- .nv.constant0._Z6sm_rowPKfPfii --------------------------
	.section	.nv.constant0._Z6sm_rowPKfPfii,"a",@progbits
	.sectionflags	@""
	.align	4
.nv.constant0._Z6sm_rowPKfPfii:
	.zero		920


//--------------------- SYMBOLS --------------------------

	.type		.nv.reservedSmem.offset0,@object
	.size		.nv.reservedSmem.offset0,0x4
	.type		.nv.reservedSmem.cap,@object
	.size		.nv.reservedSmem.cap,0x4
